// auto-generated by cutlass_sweep.gemm — config: {"arch": "sm_90", "cluster_m": 1, "cluster_n": 1, "dtype": "e5m2", "dtype_b": "e5m2", "layout": "nt", "stages": 0, "tile_k": 128, "tile_m": 256, "tile_n": 256}
#include "cutlass/cutlass.h"
#include "cutlass/gemm/collective/collective_builder.hpp"
#include "cutlass/gemm/device/gemm_universal_adapter.h"
#include "cutlass/gemm/kernel/gemm_universal.hpp"
#include "cutlass/epilogue/collective/collective_builder.hpp"

using ElemA = cutlass::float_e5m2_t;
using ElemB = cutlass::float_e5m2_t;
using ElemCD = cutlass::float_e5m2_t;
using Acc  = float;
using TileShape    = cute::Shape<cute::_256, cute::_256, cute::_128>;
using ClusterShape = cute::Shape<cute::_1, cute::_1, cute::_1>;

using CollectiveEpilogue = typename cutlass::epilogue::collective::CollectiveBuilder<
    cutlass::arch::Sm90, cutlass::arch::OpClassTensorOp,
    TileShape, ClusterShape,
    cutlass::epilogue::collective::EpilogueTileAuto,
    Acc, Acc,
    ElemCD, cutlass::layout::RowMajor, 128 / cutlass::sizeof_bits<ElemCD>::value,
    ElemCD, cutlass::layout::RowMajor, 128 / cutlass::sizeof_bits<ElemCD>::value,
    cutlass::epilogue::collective::EpilogueScheduleAuto
  >::CollectiveOp;

using CollectiveMainloop = typename cutlass::gemm::collective::CollectiveBuilder<
    cutlass::arch::Sm90, cutlass::arch::OpClassTensorOp,
    ElemA, cutlass::layout::RowMajor, 128 / cutlass::sizeof_bits<ElemA>::value,
    ElemB, cutlass::layout::ColumnMajor, 128 / cutlass::sizeof_bits<ElemB>::value,
    Acc,
    TileShape, ClusterShape,
    cutlass::gemm::collective::StageCountAutoCarveout<static_cast<int>(sizeof(typename CollectiveEpilogue::SharedStorage))>,
    cutlass::gemm::collective::KernelScheduleAuto
  >::CollectiveOp;

using GemmKernel = cutlass::gemm::kernel::GemmUniversal<
    cute::Shape<int,int,int,int>,
    CollectiveMainloop,
    CollectiveEpilogue
>;
using Gemm = cutlass::gemm::device::GemmUniversalAdapter<GemmKernel>;

// Force the device kernel symbol into the cubin without needing a host main.
auto* _anchor = &cutlass::device_kernel<GemmKernel>;


// ===== COMPILED SASS (sm_90a) =====

	.target	sm_90a

	.elftype	@"ET_EXEC"


//--------------------- .note.nv.tkinfo           --------------------------
	.section	.note.nv.tkinfo,"",@"SHT_NOTE"
	.sectionflags	@"SHF_NOTE_NV_TKINFO"
	.tkinfo
        /*0018*/ 	.word	0x00000002
        /*0030*/ 	.string	""
        /*0030*/ 	.string	"ptxas"
        /*0030*/ 	.string	"Cuda compilation tools, release 13.0, V13.0.88"
        /*0030*/ 	.string	"Build cuda_13.0.r13.0/compiler.36424714_0"
        /*0030*/ 	.string	"-arch sm_90a -m 64 "



//--------------------- .note.nv.cuinfo           --------------------------
	.section	.note.nv.cuinfo,"",@"SHT_NOTE"
	.sectionflags	@"SHF_NOTE_NV_CUINFO"
        /*0018*/ 	.short	0x0002
        /*001a*/ 	.short	0x005a
        /*001c*/ 	.short	0x0082
	.zero		2


//--------------------- .nv.info                  --------------------------
	.section	.nv.info,"",@"SHT_CUDA_INFO"
	.align	4


	//----- nvinfo : EIATTR_REGCOUNT
	.align		4
        /*0000*/ 	.byte	0x04, 0x2f
        /*0002*/ 	.short	(.L_12 - .L_11)
	.align		4
.L_11:
        /*0004*/ 	.word	index@(_ZN7cutlass13device_kernelINS_4gemm6kernel13GemmUniversalIN4cute5tupleIJiiiiEEENS1_10collective13CollectiveMmaINS1_37MainloopSm90TmaGmmaWarpSpecializedFP8ILi3ENS5_IJNS4_1CILi1EEESB_SB_EEENS1_35KernelTmaWarpSpecializedCooperativeEEENS5_IJNSA_ILi256EEESF_NSA_ILi128EEEEEENS_12float_e5m2_tENS5_IJlSB_lEEESI_SJ_NS4_8TiledMMAINS4_8MMA_AtomIJNS4_4SM904GMMA31MMA_64x256x32_F32E5M2E5M2_SS_TNILNSN_7ScaleInE1ELSP_1EEEEEENS4_6LayoutINS5_IJNSA_ILi2EEESB_SB_EEENS5_IJSB_NSA_ILi0EEESV_EEEEENS5_IJNS4_10UnderscoreESY_SY_EEEEENS4_13SM90_TMA_LOADENS4_14ComposedLayoutINS4_7SwizzleILi3ELi4ELi3EEENS4_18smem_ptr_flag_bitsILi8EEENSS_INS5_IJNSA_ILi8EEESG_EEENS5_IJSG_SB_EEEEEEEvNS4_8identityES11_S1B_vS1C_EENS_8epilogue10collective6detail29Sm90TmaWarpSpecializedAdapterINS1F_15DefaultEpilogueISI_SJ_SJ_NS1E_6thread17LinearCombinationISI_Li1EffLNS1J_9ScaleType4KindE0ELNS_15FloatRoundStyleE2ESI_EENS1_15EpilogueDefaultEEEEEvvEEEEvNT_6ParamsE)
        /*0008*/ 	.word	0x000000a8


	//----- nvinfo : EIATTR_FRAME_SIZE
	.align		4
.L_12:
        /*000c*/ 	.byte	0x04, 0x11
        /*000e*/ 	.short	(.L_14 - .L_13)
	.align		4
.L_13:
        /*0010*/ 	.word	index@(_ZN7cutlass13device_kernelINS_4gemm6kernel13GemmUniversalIN4cute5tupleIJiiiiEEENS1_10collective13CollectiveMmaINS1_37MainloopSm90TmaGmmaWarpSpecializedFP8ILi3ENS5_IJNS4_1CILi1EEESB_SB_EEENS1_35KernelTmaWarpSpecializedCooperativeEEENS5_IJNSA_ILi256EEESF_NSA_ILi128EEEEEENS_12float_e5m2_tENS5_IJlSB_lEEESI_SJ_NS4_8TiledMMAINS4_8MMA_AtomIJNS4_4SM904GMMA31MMA_64x256x32_F32E5M2E5M2_SS_TNILNSN_7ScaleInE1ELSP_1EEEEEENS4_6LayoutINS5_IJNSA_ILi2EEESB_SB_EEENS5_IJSB_NSA_ILi0EEESV_EEEEENS5_IJNS4_10UnderscoreESY_SY_EEEEENS4_13SM90_TMA_LOADENS4_14ComposedLayoutINS4_7SwizzleILi3ELi4ELi3EEENS4_18smem_ptr_flag_bitsILi8EEENSS_INS5_IJNSA_ILi8EEESG_EEENS5_IJSG_SB_EEEEEEEvNS4_8identityES11_S1B_vS1C_EENS_8epilogue10collective6detail29Sm90TmaWarpSpecializedAdapterINS1F_15DefaultEpilogueISI_SJ_SJ_NS1E_6thread17LinearCombinationISI_Li1EffLNS1J_9ScaleType4KindE0ELNS_15FloatRoundStyleE2ESI_EENS1_15EpilogueDefaultEEEEEvvEEEEvNT_6ParamsE)
        /*0014*/ 	.word	0x00000cc0


	//----- nvinfo : EIATTR_MIN_STACK_SIZE
	.align		4
.L_14:
        /*0018*/ 	.byte	0x04, 0x12
        /*001a*/ 	.short	(.L_16 - .L_15)
	.align		4
.L_15:
        /*001c*/ 	.word	index@(_ZN7cutlass13device_kernelINS_4gemm6kernel13GemmUniversalIN4cute5tupleIJiiiiEEENS1_10collective13CollectiveMmaINS1_37MainloopSm90TmaGmmaWarpSpecializedFP8ILi3ENS5_IJNS4_1CILi1EEESB_SB_EEENS1_35KernelTmaWarpSpecializedCooperativeEEENS5_IJNSA_ILi256EEESF_NSA_ILi128EEEEEENS_12float_e5m2_tENS5_IJlSB_lEEESI_SJ_NS4_8TiledMMAINS4_8MMA_AtomIJNS4_4SM904GMMA31MMA_64x256x32_F32E5M2E5M2_SS_TNILNSN_7ScaleInE1ELSP_1EEEEEENS4_6LayoutINS5_IJNSA_ILi2EEESB_SB_EEENS5_IJSB_NSA_ILi0EEESV_EEEEENS5_IJNS4_10UnderscoreESY_SY_EEEEENS4_13SM90_TMA_LOADENS4_14ComposedLayoutINS4_7SwizzleILi3ELi4ELi3EEENS4_18smem_ptr_flag_bitsILi8EEENSS_INS5_IJNSA_ILi8EEESG_EEENS5_IJSG_SB_EEEEEEEvNS4_8identityES11_S1B_vS1C_EENS_8epilogue10collective6detail29Sm90TmaWarpSpecializedAdapterINS1F_15DefaultEpilogueISI_SJ_SJ_NS1E_6thread17LinearCombinationISI_Li1EffLNS1J_9ScaleType4KindE0ELNS_15FloatRoundStyleE2ESI_EENS1_15EpilogueDefaultEEEEEvvEEEEvNT_6ParamsE)
        /*0020*/ 	.word	0x00000cc0
.L_16:


//--------------------- .nv.compat                --------------------------
	.section	.nv.compat,"",@"SHT_CUDA_COMPAT_INFO"
	.align	4
        /*0000*/ 	.byte	0x02, 0x09, 0x01, 0x00, 0x02, 0x02, 0x04, 0x00, 0x02, 0x05, 0x05, 0x00, 0x03, 0x07, 0x01, 0x01
        /*0010*/ 	.byte	0x02, 0x03, 0x01, 0x00, 0x02, 0x06, 0x01, 0x00, 0x04, 0x0b, 0x08, 0x00, 0x00, 0x00, 0x00, 0x00
        /*0020*/ 	.byte	0x00, 0x00, 0x00, 0x00


//--------------------- .nv.info._ZN7cutlass13device_kernelINS_4gemm6kernel13GemmUniversalIN4cute5tupleIJiiiiEEENS1_10collective13CollectiveMmaINS1_37MainloopSm90TmaGmmaWarpSpecializedFP8ILi3ENS5_IJNS4_1CILi1EEESB_SB_EEENS1_35KernelTmaWarpSpecializedCooperativeEEENS5_IJNSA_ILi256EEESF_NSA_ILi128EEEEEENS_12float_e5m2_tENS5_IJlSB_lEEESI_SJ_NS4_8TiledMMAINS4_8MMA_AtomIJNS4_4SM904GMMA31MMA_64x256x32_F32E5M2E5M2_SS_TNILNSN_7ScaleInE1ELSP_1EEEEEENS4_6LayoutINS5_IJNSA_ILi2EEESB_SB_EEENS5_IJSB_NSA_ILi0EEESV_EEEEENS5_IJNS4_10UnderscoreESY_SY_EEEEENS4_13SM90_TMA_LOADENS4_14ComposedLayoutINS4_7SwizzleILi3ELi4ELi3EEENS4_18smem_ptr_flag_bitsILi8EEENSS_INS5_IJNSA_ILi8EEESG_EEENS5_IJSG_SB_EEEEEEEvNS4_8identityES11_S1B_vS1C_EENS_8epilogue10collective6detail29Sm90TmaWarpSpecializedAdapterINS1F_15DefaultEpilogueISI_SJ_SJ_NS1E_6thread17LinearCombinationISI_Li1EffLNS1J_9ScaleType4KindE0ELNS_15FloatRoundStyleE2ESI_EENS1_15EpilogueDefaultEEEEEvvEEEEvNT_6ParamsE --------------------------
	.section	.nv.info._ZN7cutlass13device_kernelINS_4gemm6kernel13GemmUniversalIN4cute5tupleIJiiiiEEENS1_10collective13CollectiveMmaINS1_37MainloopSm90TmaGmmaWarpSpecializedFP8ILi3ENS5_IJNS4_1CILi1EEESB_SB_EEENS1_35KernelTmaWarpSpecializedCooperativeEEENS5_IJNSA_ILi256EEESF_NSA_ILi128EEEEEENS_12float_e5m2_tENS5_IJlSB_lEEESI_SJ_NS4_8TiledMMAINS4_8MMA_AtomIJNS4_4SM904GMMA31MMA_64x256x32_F32E5M2E5M2_SS_TNILNSN_7ScaleInE1ELSP_1EEEEEENS4_6LayoutINS5_IJNSA_ILi2EEESB_SB_EEENS5_IJSB_NSA_ILi0EEESV_EEEEENS5_IJNS4_10UnderscoreESY_SY_EEEEENS4_13SM90_TMA_LOADENS4_14ComposedLayoutINS4_7SwizzleILi3ELi4ELi3EEENS4_18smem_ptr_flag_bitsILi8EEENSS_INS5_IJNSA_ILi8EEESG_EEENS5_IJSG_SB_EEEEEEEvNS4_8identityES11_S1B_vS1C_EENS_8epilogue10collective6detail29Sm90TmaWarpSpecializedAdapterINS1F_15DefaultEpilogueISI_SJ_SJ_NS1E_6thread17LinearCombinationISI_Li1EffLNS1J_9ScaleType4KindE0ELNS_15FloatRoundStyleE2ESI_EENS1_15EpilogueDefaultEEEEEvvEEEEvNT_6ParamsE,"",@"SHT_CUDA_INFO"
	.sectionflags	@""
	.align	4


	//----- nvinfo : EIATTR_CUDA_API_VERSION
	.align		4
        /*0000*/ 	.byte	0x04, 0x37
        /*0002*/ 	.short	(.L_18 - .L_17)
.L_17:
        /*0004*/ 	.word	0x00000082


	//----- nvinfo : EIATTR_KPARAM_INFO
	.align		4
.L_18:
        /*0008*/ 	.byte	0x04, 0x17
        /*000a*/ 	.short	(.L_20 - .L_19)
.L_19:
        /*000c*/ 	.word	0x00000000
        /*0010*/ 	.short	0x0000
        /*0012*/ 	.short	0x0070
        /*0014*/ 	.byte	0x00, 0xf0, 0x01, 0x10


	//----- nvinfo : EIATTR_SPARSE_MMA_MASK
	.align		4
.L_20:
        /*0018*/ 	.byte	0x03, 0x50
        /*001a*/ 	.short	0x0000


	//----- nvinfo : EIATTR_MAXREG_COUNT
	.align		4
        /*001c*/ 	.byte	0x03, 0x1b
        /*001e*/ 	.short	0x00a8


	//----- nvinfo : EIATTR_NUM_BARRIERS
	.align		4
        /*0020*/ 	.byte	0x02, 0x4c
        /*0022*/ 	.byte	0x01
	.zero		1


	//----- nvinfo : EIATTR_ANNOTATIONS
	.align		4
        /*0024*/ 	.byte	0x04, 0x55
        /*0026*/ 	.short	(.L_22 - .L_21)


	//   ....[0]....
.L_21:
        /*0028*/ 	.word	0x00000001
        /*002c*/ 	.byte	0x70, 0x05, 0x00, 0x00, 0x01, 0x00, 0x00, 0x00, 0x90, 0x05, 0x00, 0x00, 0x01, 0x00, 0x00, 0x00
        /* <DEDUP_REMOVED lines=2035> */
        /*7f6c*/ 	.byte	0xf0, 0x98, 0x02, 0x00


	//----- nvinfo : EIATTR_MERCURY_ISA_VERSION
	.align		4
.L_22:
        /*7f70*/ 	.byte	0x03, 0x5f
        /*7f72*/ 	.short	0x0101


	//----- nvinfo : EIATTR_INT_WARP_WIDE_INSTR_OFFSETS
	.align		4
        /*7f74*/ 	.byte	0x04, 0x31
        /*7f76*/ 	.short	(.L_24 - .L_23)


	//   ....[0]....
.L_23:
        /*7f78*/ 	.word	0x00000460


	//   ....[1]....
        /*7f7c*/ 	.word	0x00000480


	//   ....[2]....
        /*7f80*/ 	.word	0x00000580


	//----- nvinfo : EIATTR_COOP_GROUP_MASK_REGIDS
	.align		4
.L_24:
        /*7f84*/ 	.byte	0x04, 0x29
        /*7f86*/ 	.short	(.L_26 - .L_25)


	//   ....[0]....
.L_25:
        /*7f88*/ 	.word	0xffffffff


	//   ....[1]....
        /*7f8c*/ 	.word	0xffffffff


	//   ....[2]....
        /*7f90*/ 	.word	0xffffffff


	//   ....[3]....
        /*7f94*/ 	.word	0xffffffff


	//   ....[4]....
        /*7f98*/ 	.word	0xffffffff


	//----- nvinfo : EIATTR_COOP_GROUP_INSTR_OFFSETS
	.align		4
.L_26:
        /*7f9c*/ 	.byte	0x04, 0x28
        /*7f9e*/ 	.short	(.L_28 - .L_27)


	//   ....[0]....
.L_27:
        /*7fa0*/ 	.word	0x00000070


	//   ....[1]....
        /*7fa4*/ 	.word	0x00000080


	//   ....[2]....
        /*7fa8*/ 	.word	0x000001a0


	//   ....[3]....
        /*7fac*/ 	.word	0x000003a0


	//   ....[4]....
        /*7fb0*/ 	.word	0x000026a0


	//----- nvinfo : EIATTR_REG_RECONFIG
	.align		4
.L_28:
        /*7fb4*/ 	.byte	0x01, 0x54
	.zero		2


	//----- nvinfo : EIATTR_MBARRIER_INSTR_OFFSETS
	.align		4
        /*7fb8*/ 	.byte	0x04, 0x39
        /*7fba*/ 	.short	(.L_30 - .L_29)


	//   ....[0]....
.L_29:
        /*7fbc*/ 	.word	0x00000320
        /*7fc0*/ 	.word	0x000000ff
        /*7fc4*/ 	.word	0x00000000
        /*7fc8*/ 	.short	0x0100
        /*7fca*/ 	.byte	0x09
	.zero		1


	//   ....[1]....
        /*7fcc*/ 	.word	0x00000330
        /*7fd0*/ 	.word	0x000000ff
        /*7fd4*/ 	.word	0x00000018
        /*7fd8*/ 	.short	0x0100
        /*7fda*/ 	.byte	0x09
	.zero		1


	//   ....[2]....
        /*7fdc*/ 	.word	0x00000340
        /*7fe0*/ 	.word	0x000000ff
        /*7fe4*/ 	.word	0x00000008
        /*7fe8*/ 	.short	0x0100
        /*7fea*/ 	.byte	0x09
	.zero		1


	//   ....[3]....
        /*7fec*/ 	.word	0x00000350
        /*7ff0*/ 	.word	0x000000ff
        /*7ff4*/ 	.word	0x00000020
        /*7ff8*/ 	.short	0x0100
        /*7ffa*/ 	.byte	0x09
	.zero		1


	//   ....[4]....
        /*7ffc*/ 	.word	0x00000360
        /*8000*/ 	.word	0x000000ff
        /*8004*/ 	.word	0x00000010
        /*8008*/ 	.short	0x0100
        /*800a*/ 	.byte	0x09
	.zero		1


	//   ....[5]....
        /*800c*/ 	.word	0x00000370
        /*8010*/ 	.word	0x000000ff
        /*8014*/ 	.word	0x00000028
        /*8018*/ 	.short	0x0100
        /*801a*/ 	.byte	0x09
	.zero		1


	//   ....[6]....
        /*801c*/ 	.word	0x000005b0
        /*8020*/ 	.word	0x000000ff
        /*8024*/ 	.word	0x00000040
        /*8028*/ 	.short	0x0100
        /*802a*/ 	.byte	0x06
	.zero		1


	//   ....[7]....
        /*802c*/ 	.word	0x000005c0
        /*8030*/ 	.word	0x000000ff
        /*8034*/ 	.word	0x00000048
        /*8038*/ 	.short	0x0100
        /*803a*/ 	.byte	0x06
	.zero		1


	//   ....[8]....
        /*803c*/ 	.word	0x00002a90
        /*8040*/ 	.word	0x000000ff
        /*8044*/ 	.word	0x00000000
        /*8048*/ 	.short	0x010a
        /*804a*/ 	.byte	0x06
	.zero		1


	//   ....[9]....
        /*804c*/ 	.word	0x00002ad0
        /*8050*/ 	.word	0x000000ff
        /*8054*/ 	.word	0x00000000
        /*8058*/ 	.short	0x010a
        /*805a*/ 	.byte	0x06
	.zero		1


	//   ....[10]....
        /*805c*/ 	.word	0x00008de0
        /*8060*/ 	.word	0x000000ff
        /*8064*/ 	.word	0x00000000
        /*8068*/ 	.short	0x010a
        /*806a*/ 	.byte	0x10
	.zero		1


	//   ....[11]....
        /*806c*/ 	.word	0x00008e20
        /*8070*/ 	.word	0x000000ff
        /*8074*/ 	.word	0x00000000
        /*8078*/ 	.short	0x010a
        /*807a*/ 	.byte	0x10
	.zero		1


	//   ....[12]....
        /*807c*/ 	.word	0x00011620
        /*8080*/ 	.word	0x000000ff
        /*8084*/ 	.word	0x00000000
        /*8088*/ 	.short	0x0101
        /*808a*/ 	.byte	0x08
	.zero		1


	//   ....[13]....
        /*808c*/ 	.word	0x000150f0
        /*8090*/ 	.word	0x000000ff
        /*8094*/ 	.word	0x00000000
        /*8098*/ 	.short	0x0101
        /*809a*/ 	.byte	0x08
	.zero		1


	//   ....[14]....
        /*809c*/ 	.word	0x00028be0
        /*80a0*/ 	.word	0x00000010
        /*80a4*/ 	.word	0x00000018
        /*80a8*/ 	.short	0x010a
        /*80aa*/ 	.byte	0x3f
	.zero		1


	//   ....[15]....
        /*80ac*/ 	.word	0x00028f10
        /*80b0*/ 	.word	0x00000002
        /*80b4*/ 	.word	0x00000048
        /*80b8*/ 	.short	0x0101
        /*80ba*/ 	.byte	0x3f
	.zero		1


	//   ....[16]....
        /*80bc*/ 	.word	0x000296c0
        /*80c0*/ 	.word	0x00000003
        /*80c4*/ 	.word	0x00000000
        /*80c8*/ 	.short	0x010a
        /*80ca*/ 	.byte	0x3f
	.zero		1


	//   ....[17]....
        /*80cc*/ 	.word	0x00029750
        /*80d0*/ 	.word	0x00000003
        /*80d4*/ 	.word	0x00000000
        /*80d8*/ 	.short	0x010a
        /*80da*/ 	.byte	0x3f
	.zero		1


	//   ....[18]....
        /*80dc*/ 	.word	0x000297e0
        /*80e0*/ 	.word	0x00000003
        /*80e4*/ 	.word	0x00000000
        /*80e8*/ 	.short	0x010a
        /*80ea*/ 	.byte	0x3f
	.zero		1


	//   ....[19]....
        /*80ec*/ 	.word	0x00029850
        /*80f0*/ 	.word	0x00000003
        /*80f4*/ 	.word	0x00000000
        /*80f8*/ 	.short	0x010a
        /*80fa*/ 	.byte	0x3f
	.zero		1


	//   ....[20]....
        /*80fc*/ 	.word	0x000298c0
        /*8100*/ 	.word	0x00000002
        /*8104*/ 	.word	0x00000000
        /*8108*/ 	.short	0x010a
        /*810a*/ 	.byte	0x3f
	.zero		1


	//   ....[21]....
        /*810c*/ 	.word	0x000299a0
        /*8110*/ 	.word	0x00000010
        /*8114*/ 	.word	0x00000018
        /*8118*/ 	.short	0x010a
        /*811a*/ 	.byte	0x3f
	.zero		1


	//   ....[22]....
        /*811c*/ 	.word	0x00029a80
        /*8120*/ 	.word	0x00000003
        /*8124*/ 	.word	0x00000000
        /*8128*/ 	.short	0x010a
        /*812a*/ 	.byte	0x3f
	.zero		1


	//   ....[23]....
        /*812c*/ 	.word	0x00029ad0
        /*8130*/ 	.word	0x00000003
        /*8134*/ 	.word	0x00000000
        /*8138*/ 	.short	0x010a
        /*813a*/ 	.byte	0x3f
	.zero		1


	//----- nvinfo : EIATTR_NUM_MBARRIERS
	.align		4
.L_30:
        /*813c*/ 	.byte	0x03, 0x38
        /*813e*/ 	.short	0x0008


	//----- nvinfo : EIATTR_EXIT_INSTR_OFFSETS
	.align		4
        /*8140*/ 	.byte	0x04, 0x1c
        /*8142*/ 	.short	(.L_32 - .L_31)


	//   ....[0]....
.L_31:
        /*8144*/ 	.word	0x00000620


	//   ....[1]....
        /*8148*/ 	.word	0x00000f80


	//   ....[2]....
        /*814c*/ 	.word	0x00028210


	//   ....[3]....
        /*8150*/ 	.word	0x00028870


	//   ....[4]....
        /*8154*/ 	.word	0x00029830


	//----- nvinfo : EIATTR_MAX_THREADS
	.align		4
.L_32:
        /*8158*/ 	.byte	0x04, 0x05
        /*815a*/ 	.short	(.L_34 - .L_33)
.L_33:
        /*815c*/ 	.word	0x00000180
        /*8160*/ 	.word	0x00000001
        /*8164*/ 	.word	0x00000001


	//----- nvinfo : EIATTR_CRS_STACK_SIZE
	.align		4
.L_34:
        /*8168*/ 	.byte	0x04, 0x1e
        /*816a*/ 	.short	(.L_36 - .L_35)
.L_35:
        /*816c*/ 	.word	0x00000000


	//----- nvinfo : EIATTR_CBANK_PARAM_SIZE
	.align		4
.L_36:
        /*8170*/ 	.byte	0x03, 0x19
        /*8172*/ 	.short	0x0470


	//----- nvinfo : EIATTR_PARAM_CBANK
	.align		4
        /*8174*/ 	.byte	0x04, 0x0a
        /*8176*/ 	.short	(.L_38 - .L_37)
	.align		4
.L_37:
        /*8178*/ 	.word	index@(.nv.constant0._ZN7cutlass13device_kernelINS_4gemm6kernel13GemmUniversalIN4cute5tupleIJiiiiEEENS1_10collective13CollectiveMmaINS1_37MainloopSm90TmaGmmaWarpSpecializedFP8ILi3ENS5_IJNS4_1CILi1EEESB_SB_EEENS1_35KernelTmaWarpSpecializedCooperativeEEENS5_IJNSA_ILi256EEESF_NSA_ILi128EEEEEENS_12float_e5m2_tENS5_IJlSB_lEEESI_SJ_NS4_8TiledMMAINS4_8MMA_AtomIJNS4_4SM904GMMA31MMA_64x256x32_F32E5M2E5M2_SS_TNILNSN_7ScaleInE1ELSP_1EEEEEENS4_6LayoutINS5_IJNSA_ILi2EEESB_SB_EEENS5_IJSB_NSA_ILi0EEESV_EEEEENS5_IJNS4_10UnderscoreESY_SY_EEEEENS4_13SM90_TMA_LOADENS4_14ComposedLayoutINS4_7SwizzleILi3ELi4ELi3EEENS4_18smem_ptr_flag_bitsILi8EEENSS_INS5_IJNSA_ILi8EEESG_EEENS5_IJSG_SB_EEEEEEEvNS4_8identityES11_S1B_vS1C_EENS_8epilogue10collective6detail29Sm90TmaWarpSpecializedAdapterINS1F_15DefaultEpilogueISI_SJ_SJ_NS1E_6thread17LinearCombinationISI_Li1EffLNS1J_9ScaleType4KindE0ELNS_15FloatRoundStyleE2ESI_EENS1_15EpilogueDefaultEEEEEvvEEEEvNT_6ParamsE)
        /*817c*/ 	.short	0x0210
        /*817e*/ 	.short	0x0470


	//----- nvinfo : EIATTR_SW_WAR
	.align		4
.L_38:
        /*8180*/ 	.byte	0x04, 0x36
        /*8182*/ 	.short	(.L_40 - .L_39)
.L_39:
        /*8184*/ 	.word	0x00000008
.L_40:


//--------------------- .nv.callgraph             --------------------------
	.section	.nv.callgraph,"",@"SHT_CUDA_CALLGRAPH"
	.align	4
	.sectionentsize	8
	.align		4
        /*0000*/ 	.word	0x00000000
	.align		4
        /*0004*/ 	.word	0xffffffff
	.align		4
        /*0008*/ 	.word	0x00000000
	.align		4
        /*000c*/ 	.word	0xfffffffe
	.align		4
        /*0010*/ 	.word	0x00000000
	.align		4
        /*0014*/ 	.word	0xfffffffd
	.align		4
        /*0018*/ 	.word	0x00000000
	.align		4
        /*001c*/ 	.word	0xfffffffc


//--------------------- .nv.constant4             --------------------------
	.section	.nv.constant4,"a",@progbits
	.align	8
	.align		8
.nv.constant4:
        /*0000*/ 	.dword	_ZN40_INTERNAL_45284090_4_k_cu_94f69384_285574cuda3std3__45__cpo5beginE
	.align		8
        /*0008*/ 	.dword	_ZN40_INTERNAL_45284090_4_k_cu_94f69384_285574cuda3std3__45__cpo3endE
	.align		8
        /*0010*/ 	.dword	_ZN40_INTERNAL_45284090_4_k_cu_94f69384_285574cuda3std3__45__cpo6cbeginE
	.align		8
        /*0018*/ 	.dword	_ZN40_INTERNAL_45284090_4_k_cu_94f69384_285574cuda3std3__45__cpo4cendE
	.align		8
        /*0020*/ 	.dword	_ZN40_INTERNAL_45284090_4_k_cu_94f69384_285574cuda3std3__442_GLOBAL__N__45284090_4_k_cu_94f69384_285576ignoreE
	.align		8
        /*0028*/ 	.dword	_ZN40_INTERNAL_45284090_4_k_cu_94f69384_285574cuda3std3__419piecewise_constructE
	.align		8
        /*0030*/ 	.dword	_ZN40_INTERNAL_45284090_4_k_cu_94f69384_285574cuda3std3__48in_placeE
	.align		8
        /*0038*/ 	.dword	_ZN40_INTERNAL_45284090_4_k_cu_94f69384_285574cuda3std6ranges3__45__cpo4swapE
	.align		8
        /*0040*/ 	.dword	_ZN40_INTERNAL_45284090_4_k_cu_94f69384_285574cuda3std6ranges3__45__cpo9iter_moveE
	.align		8
        /*0048*/ 	.dword	_ZN40_INTERNAL_45284090_4_k_cu_94f69384_285574cute7productE
	.align		8
        /*0050*/ 	.dword	_ZN40_INTERNAL_45284090_4_k_cu_94f69384_285574cute1_E


//--------------------- .text._ZN7cutlass13device_kernelINS_4gemm6kernel13GemmUniversalIN4cute5tupleIJiiiiEEENS1_10collective13CollectiveMmaINS1_37MainloopSm90TmaGmmaWarpSpecializedFP8ILi3ENS5_IJNS4_1CILi1EEESB_SB_EEENS1_35KernelTmaWarpSpecializedCooperativeEEENS5_IJNSA_ILi256EEESF_NSA_ILi128EEEEEENS_12float_e5m2_tENS5_IJlSB_lEEESI_SJ_NS4_8TiledMMAINS4_8MMA_AtomIJNS4_4SM904GMMA31MMA_64x256x32_F32E5M2E5M2_SS_TNILNSN_7ScaleInE1ELSP_1EEEEEENS4_6LayoutINS5_IJNSA_ILi2EEESB_SB_EEENS5_IJSB_NSA_ILi0EEESV_EEEEENS5_IJNS4_10UnderscoreESY_SY_EEEEENS4_13SM90_TMA_LOADENS4_14ComposedLayoutINS4_7SwizzleILi3ELi4ELi3EEENS4_18smem_ptr_flag_bitsILi8EEENSS_INS5_IJNSA_ILi8EEESG_EEENS5_IJSG_SB_EEEEEEEvNS4_8identityES11_S1B_vS1C_EENS_8epilogue10collective6detail29Sm90TmaWarpSpecializedAdapterINS1F_15DefaultEpilogueISI_SJ_SJ_NS1E_6thread17LinearCombinationISI_Li1EffLNS1J_9ScaleType4KindE0ELNS_15FloatRoundStyleE2ESI_EENS1_15EpilogueDefaultEEEEEvvEEEEvNT_6ParamsE --------------------------
	.section	.text._ZN7cutlass13device_kernelINS_4gemm6kernel13GemmUniversalIN4cute5tupleIJiiiiEEENS1_10collective13CollectiveMmaINS1_37MainloopSm90TmaGmmaWarpSpecializedFP8ILi3ENS5_IJNS4_1CILi1EEESB_SB_EEENS1_35KernelTmaWarpSpecializedCooperativeEEENS5_IJNSA_ILi256EEESF_NSA_ILi128EEEEEENS_12float_e5m2_tENS5_IJlSB_lEEESI_SJ_NS4_8TiledMMAINS4_8MMA_AtomIJNS4_4SM904GMMA31MMA_64x256x32_F32E5M2E5M2_SS_TNILNSN_7ScaleInE1ELSP_1EEEEEENS4_6LayoutINS5_IJNSA_ILi2EEESB_SB_EEENS5_IJSB_NSA_ILi0EEESV_EEEEENS5_IJNS4_10UnderscoreESY_SY_EEEEENS4_13SM90_TMA_LOADENS4_14ComposedLayoutINS4_7SwizzleILi3ELi4ELi3EEENS4_18smem_ptr_flag_bitsILi8EEENSS_INS5_IJNSA_ILi8EEESG_EEENS5_IJSG_SB_EEEEEEEvNS4_8identityES11_S1B_vS1C_EENS_8epilogue10collective6detail29Sm90TmaWarpSpecializedAdapterINS1F_15DefaultEpilogueISI_SJ_SJ_NS1E_6thread17LinearCombinationISI_Li1EffLNS1J_9ScaleType4KindE0ELNS_15FloatRoundStyleE2ESI_EENS1_15EpilogueDefaultEEEEEvvEEEEvNT_6ParamsE,"ax",@progbits
	.align	128
.text._ZN7cutlass13device_kernelINS_4gemm6kernel13GemmUniversalIN4cute5tupleIJiiiiEEENS1_10collective13CollectiveMmaINS1_37MainloopSm90TmaGmmaWarpSpecializedFP8ILi3ENS5_IJNS4_1CILi1EEESB_SB_EEENS1_35KernelTmaWarpSpecializedCooperativeEEENS5_IJNSA_ILi256EEESF_NSA_ILi128EEEEEENS_12float_e5m2_tENS5_IJlSB_lEEESI_SJ_NS4_8TiledMMAINS4_8MMA_AtomIJNS4_4SM904GMMA31MMA_64x256x32_F32E5M2E5M2_SS_TNILNSN_7ScaleInE1ELSP_1EEEEEENS4_6LayoutINS5_IJNSA_ILi2EEESB_SB_EEENS5_IJSB_NSA_ILi0EEESV_EEEEENS5_IJNS4_10UnderscoreESY_SY_EEEEENS4_13SM90_TMA_LOADENS4_14ComposedLayoutINS4_7SwizzleILi3ELi4ELi3EEENS4_18smem_ptr_flag_bitsILi8EEENSS_INS5_IJNSA_ILi8EEESG_EEENS5_IJSG_SB_EEEEEEEvNS4_8identityES11_S1B_vS1C_EENS_8epilogue10collective6detail29Sm90TmaWarpSpecializedAdapterINS1F_15DefaultEpilogueISI_SJ_SJ_NS1E_6thread17LinearCombinationISI_Li1EffLNS1J_9ScaleType4KindE0ELNS_15FloatRoundStyleE2ESI_EENS1_15EpilogueDefaultEEEEEvvEEEEvNT_6ParamsE:
        .type           _ZN7cutlass13device_kernelINS_4gemm6kernel13GemmUniversalIN4cute5tupleIJiiiiEEENS1_10collective13CollectiveMmaINS1_37MainloopSm90TmaGmmaWarpSpecializedFP8ILi3ENS5_IJNS4_1CILi1EEESB_SB_EEENS1_35KernelTmaWarpSpecializedCooperativeEEENS5_IJNSA_ILi256EEESF_NSA_ILi128EEEEEENS_12float_e5m2_tENS5_IJlSB_lEEESI_SJ_NS4_8TiledMMAINS4_8MMA_AtomIJNS4_4SM904GMMA31MMA_64x256x32_F32E5M2E5M2_SS_TNILNSN_7ScaleInE1ELSP_1EEEEEENS4_6LayoutINS5_IJNSA_ILi2EEESB_SB_EEENS5_IJSB_NSA_ILi0EEESV_EEEEENS5_IJNS4_10UnderscoreESY_SY_EEEEENS4_13SM90_TMA_LOADENS4_14ComposedLayoutINS4_7SwizzleILi3ELi4ELi3EEENS4_18smem_ptr_flag_bitsILi8EEENSS_INS5_IJNSA_ILi8EEESG_EEENS5_IJSG_SB_EEEEEEEvNS4_8identityES11_S1B_vS1C_EENS_8epilogue10collective6detail29Sm90TmaWarpSpecializedAdapterINS1F_15DefaultEpilogueISI_SJ_SJ_NS1E_6thread17LinearCombinationISI_Li1EffLNS1J_9ScaleType4KindE0ELNS_15FloatRoundStyleE2ESI_EENS1_15EpilogueDefaultEEEEEvvEEEEvNT_6ParamsE,@function
        .size           _ZN7cutlass13device_kernelINS_4gemm6kernel13GemmUniversalIN4cute5tupleIJiiiiEEENS1_10collective13CollectiveMmaINS1_37MainloopSm90TmaGmmaWarpSpecializedFP8ILi3ENS5_IJNS4_1CILi1EEESB_SB_EEENS1_35KernelTmaWarpSpecializedCooperativeEEENS5_IJNSA_ILi256EEESF_NSA_ILi128EEEEEENS_12float_e5m2_tENS5_IJlSB_lEEESI_SJ_NS4_8TiledMMAINS4_8MMA_AtomIJNS4_4SM904GMMA31MMA_64x256x32_F32E5M2E5M2_SS_TNILNSN_7ScaleInE1ELSP_1EEEEEENS4_6LayoutINS5_IJNSA_ILi2EEESB_SB_EEENS5_IJSB_NSA_ILi0EEESV_EEEEENS5_IJNS4_10UnderscoreESY_SY_EEEEENS4_13SM90_TMA_LOADENS4_14ComposedLayoutINS4_7SwizzleILi3ELi4ELi3EEENS4_18smem_ptr_flag_bitsILi8EEENSS_INS5_IJNSA_ILi8EEESG_EEENS5_IJSG_SB_EEEEEEEvNS4_8identityES11_S1B_vS1C_EENS_8epilogue10collective6detail29Sm90TmaWarpSpecializedAdapterINS1F_15DefaultEpilogueISI_SJ_SJ_NS1E_6thread17LinearCombinationISI_Li1EffLNS1J_9ScaleType4KindE0ELNS_15FloatRoundStyleE2ESI_EENS1_15EpilogueDefaultEEEEEvvEEEEvNT_6ParamsE,(.L_x_583 - _ZN7cutlass13device_kernelINS_4gemm6kernel13GemmUniversalIN4cute5tupleIJiiiiEEENS1_10collective13CollectiveMmaINS1_37MainloopSm90TmaGmmaWarpSpecializedFP8ILi3ENS5_IJNS4_1CILi1EEESB_SB_EEENS1_35KernelTmaWarpSpecializedCooperativeEEENS5_IJNSA_ILi256EEESF_NSA_ILi128EEEEEENS_12float_e5m2_tENS5_IJlSB_lEEESI_SJ_NS4_8TiledMMAINS4_8MMA_AtomIJNS4_4SM904GMMA31MMA_64x256x32_F32E5M2E5M2_SS_TNILNSN_7ScaleInE1ELSP_1EEEEEENS4_6LayoutINS5_IJNSA_ILi2EEESB_SB_EEENS5_IJSB_NSA_ILi0EEESV_EEEEENS5_IJNS4_10UnderscoreESY_SY_EEEEENS4_13SM90_TMA_LOADENS4_14ComposedLayoutINS4_7SwizzleILi3ELi4ELi3EEENS4_18smem_ptr_flag_bitsILi8EEENSS_INS5_IJNSA_ILi8EEESG_EEENS5_IJSG_SB_EEEEEEEvNS4_8identityES11_S1B_vS1C_EENS_8epilogue10collective6detail29Sm90TmaWarpSpecializedAdapterINS1F_15DefaultEpilogueISI_SJ_SJ_NS1E_6thread17LinearCombinationISI_Li1EffLNS1J_9ScaleType4KindE0ELNS_15FloatRoundStyleE2ESI_EENS1_15EpilogueDefaultEEEEEvvEEEEvNT_6ParamsE)
        .other          _ZN7cutlass13device_kernelINS_4gemm6kernel13GemmUniversalIN4cute5tupleIJiiiiEEENS1_10collective13CollectiveMmaINS1_37MainloopSm90TmaGmmaWarpSpecializedFP8ILi3ENS5_IJNS4_1CILi1EEESB_SB_EEENS1_35KernelTmaWarpSpecializedCooperativeEEENS5_IJNSA_ILi256EEESF_NSA_ILi128EEEEEENS_12float_e5m2_tENS5_IJlSB_lEEESI_SJ_NS4_8TiledMMAINS4_8MMA_AtomIJNS4_4SM904GMMA31MMA_64x256x32_F32E5M2E5M2_SS_TNILNSN_7ScaleInE1ELSP_1EEEEEENS4_6LayoutINS5_IJNSA_ILi2EEESB_SB_EEENS5_IJSB_NSA_ILi0EEESV_EEEEENS5_IJNS4_10UnderscoreESY_SY_EEEEENS4_13SM90_TMA_LOADENS4_14ComposedLayoutINS4_7SwizzleILi3ELi4ELi3EEENS4_18smem_ptr_flag_bitsILi8EEENSS_INS5_IJNSA_ILi8EEESG_EEENS5_IJSG_SB_EEEEEEEvNS4_8identityES11_S1B_vS1C_EENS_8epilogue10collective6detail29Sm90TmaWarpSpecializedAdapterINS1F_15DefaultEpilogueISI_SJ_SJ_NS1E_6thread17LinearCombinationISI_Li1EffLNS1J_9ScaleType4KindE0ELNS_15FloatRoundStyleE2ESI_EENS1_15EpilogueDefaultEEEEEvvEEEEvNT_6ParamsE,@"STO_CUDA_ENTRY STV_DEFAULT"
_ZN7cutlass13device_kernelINS_4gemm6kernel13GemmUniversalIN4cute5tupleIJiiiiEEENS1_10collective13CollectiveMmaINS1_37MainloopSm90TmaGmmaWarpSpecializedFP8ILi3ENS5_IJNS4_1CILi1EEESB_SB_EEENS1_35KernelTmaWarpSpecializedCooperativeEEENS5_IJNSA_ILi256EEESF_NSA_ILi128EEEEEENS_12float_e5m2_tENS5_IJlSB_lEEESI_SJ_NS4_8TiledMMAINS4_8MMA_AtomIJNS4_4SM904GMMA31MMA_64x256x32_F32E5M2E5M2_SS_TNILNSN_7ScaleInE1ELSP_1EEEEEENS4_6LayoutINS5_IJNSA_ILi2EEESB_SB_EEENS5_IJSB_NSA_ILi0EEESV_EEEEENS5_IJNS4_10UnderscoreESY_SY_EEEEENS4_13SM90_TMA_LOADENS4_14ComposedLayoutINS4_7SwizzleILi3ELi4ELi3EEENS4_18smem_ptr_flag_bitsILi8EEENSS_INS5_IJNSA_ILi8EEESG_EEENS5_IJSG_SB_EEEEEEEvNS4_8identityES11_S1B_vS1C_EENS_8epilogue10collective6detail29Sm90TmaWarpSpecializedAdapterINS1F_15DefaultEpilogueISI_SJ_SJ_NS1E_6thread17LinearCombinationISI_Li1EffLNS1J_9ScaleType4KindE0ELNS_15FloatRoundStyleE2ESI_EENS1_15EpilogueDefaultEEEEEvvEEEEvNT_6ParamsE:
[----:B------:R-:W0:Y:S02]  /*0000*/  LDC R1, c[0x0][0x28] ;  /* 0x00000a00ff017b82 */ /* 0x000e240000000800 */
[----:B0-----:R-:W-:Y:S01]  /*0010*/  VIADD R1, R1, 0xfffff340 ;  /* 0xfffff34001017836 */ /* 0x001fe20000000000 */
[----:B------:R-:W0:Y:S01]  /*0020*/  S2R R2, SR_TID.X ;  /* 0x0000000000027919 */ /* 0x000e220000002100 */
[----:B------:R-:W-:Y:S01]  /*0030*/  ELECT P0, URZ, PT ;  /* 0x00000000003f782f */ /* 0x000fe20003800000 */
[----:B------:R-:W-:Y:S01]  /*0040*/  BSSY B0, `(.L_x_0) ;  /* 0x0000015000007945 */ /* 0x000fe20003800000 */
[--C-:B0-----:R-:W-:Y:S02]  /*0050*/  SHF.R.U32.HI R0, RZ, 0x5, R2.reuse ;  /* 0x00000005ff007819 */ /* 0x101fe40000011602 */
[----:B------:R-:W-:-:S03]  /*0060*/  SHF.R.U32.HI R2, RZ, 0x7, R2 ;  /* 0x00000007ff027819 */ /* 0x000fc60000011602 */
[----:B------:R-:W0:Y:S04]  /*0070*/  SHFL.IDX PT, R3, R0, RZ, 0x1f ;  /* 0x00001fff00037589 */ /* 0x000e2800000e0000 */
[----:B------:R-:W1:Y:S01]  /*0080*/  SHFL.IDX PT, R2, R2, RZ, 0x1f ;  /* 0x00001fff02027589 */ /* 0x000e6200000e0000 */
[----:B0-----:R-:W-:Y:S02]  /*0090*/  R2UR UR4, R3 ;  /* 0x00000000030472ca */ /* 0x001fe400000e0000 */
[----:B-1----:R-:W-:-:S11]  /*00a0*/  R2UR UR6, R2 ;  /* 0x00000000020672ca */ /* 0x002fd600000e0000 */
[----:B------:R-:W-:Y:S02]  /*00b0*/  USHF.R.S32.HI UR5, URZ, 0x1f, UR4 ;  /* 0x0000001f3f057899 */ /* 0x000fe40008011404 */
[----:B------:R-:W-:Y:S02]  /*00c0*/  ISETP.NE.OR P0, PT, RZ, UR4, !P0 ;  /* 0x00000004ff007c0c */ /* 0x000fe4000c705670 */
[----:B------:R-:W-:-:S04]  /*00d0*/  ULEA.HI UR5, UR5, UR4, URZ, 0x2 ;  /* 0x0000000405057291 */ /* 0x000fc8000f8f103f */
[----:B------:R-:W-:-:S04]  /*00e0*/  ULOP3.LUT UR5, UR5, 0xfffffffc, URZ, 0xc0, !UPT ;  /* 0xfffffffc05057892 */ /* 0x000fc8000f8ec03f */
[----:B------:R-:W-:-:S03]  /*00f0*/  UIADD3 UR8, UR4, -UR5, URZ ;  /* 0x8000000504087290 */ /* 0x000fc6000fffe03f */
[----:B------:R-:W-:Y:S09]  /*0100*/  @P0 BRA `(.L_x_1) ;  /* 0x0000000000200947 */ /* 0x000ff20003800000 */
[----:B------:R-:W-:Y:S02]  /*0110*/  ULDC.64 UR4, c[0x0][0x198] ;  /* 0x0000660000047ab9 */ /* 0x000fe40000000a00 */
[----:B------:R-:W-:Y:S02]  /*0120*/  UIADD3 UR10, UP0, UR4, 0xf0, URZ ;  /* 0x000000f0040a7890 */ /* 0x000fe4000ff1e03f */
[----:B------:R-:W-:Y:S02]  /*0130*/  UIADD3 UR4, UP1, UR4, 0x1f0, URZ ;  /* 0x000001f004047890 */ /* 0x000fe4000ff3e03f */
[----:B------:R-:W-:Y:S02]  /*0140*/  UIADD3.X UR11, URZ, UR5, URZ, UP0, !UPT ;  /* 0x000000053f0b7290 */ /* 0x000fe400087fe43f */
[----:B------:R-:W-:-:S07]  /*0150*/  UIADD3.X UR5, URZ, UR5, URZ, UP1, !UPT ;  /* 0x000000053f057290 */ /* 0x000fce0008ffe43f */
[----:B------:R0:W-:Y:S02]  /*0160*/  UTMACCTL.PF [UR10] ;  /* 0x000000000a0079b9 */ /* 0x0001e40008040000 */
[----:B------:R0:W-:Y:S02]  /*0170*/  UTMACCTL.PF [UR4] ;  /* 0x00000000040079b9 */ /* 0x0001e40008040000 */
[----:B0-----:R-:W-:Y:S01]  /*0180*/  NOP ;  /* 0x0000000000007918 */ /* 0x001fe20000000000 */
.L_x_1:
[----:B------:R-:W-:Y:S05]  /*0190*/  BSYNC B0 ;  /* 0x0000000000007941 */ /* 0x000fea0003800000 */
.L_x_0:
[----:B------:R-:W0:Y:S01]  /*01a0*/  SHFL.IDX PT, R2, R0, RZ, 0x1f ;  /* 0x00001fff00027589 */ /* 0x000e2200000e0000 */
[----:B------:R-:W-:Y:S01]  /*01b0*/  UISETP.NE.AND UP0, UPT, UR8, 0x3, UPT ;  /* 0x000000030800788c */ /* 0x000fe2000bf05270 */
[----:B------:R-:W-:Y:S01]  /*01c0*/  ISETP.NE.AND P1, PT, RZ, UR6, PT ;  /* 0x00000006ff007c0c */ /* 0x000fe2000bf25270 */
[----:B------:R-:W-:Y:S02]  /*01d0*/  UIADD3 UR10, UR6, -0x1, URZ ;  /* 0xffffffff060a7890 */ /* 0x000fe4000fffe03f */
[----:B------:R-:W-:Y:S02]  /*01e0*/  UISETP.EQ.OR UP0, UPT, UR8, URZ, !UP0 ;  /* 0x0000003f0800728c */ /* 0x000fe4000c702670 */
[----:B------:R-:W-:Y:S02]  /*01f0*/  UISETP.GE.U32.AND UP1, UPT, UR10, 0x2, UPT ;  /* 0x000000020a00788c */ /* 0x000fe4000bf26070 */
[----:B------:R-:W-:-:S04]  /*0200*/  UISETP.EQ.AND UP0, UPT, UR6, URZ, UP0 ;  /* 0x0000003f0600728c */ /* 0x000fc80008702270 */
[----:B------:R-:W-:-:S04]  /*0210*/  USEL UR13, URZ, 0x1, !UP0 ;  /* 0x000000013f0d7887 */ /* 0x000fc8000c000000 */
[----:B------:R-:W-:Y:S01]  /*0220*/  USEL UR13, UR13, 0x2, UP1 ;  /* 0x000000020d0d7887 */ /* 0x000fe20008800000 */
[----:B0-----:R-:W-:-:S13]  /*0230*/  ISETP.NE.AND P0, PT, R2, RZ, PT ;  /* 0x000000ff0200720c */ /* 0x001fda0003f05270 */
[----:B------:R-:W-:Y:S05]  /*0240*/  @P0 BRA `(.L_x_2) ;  /* 0x0000000000500947 */ /* 0x000fea0003800000 */
[----:B------:R-:W0:Y:S01]  /*0250*/  S2UR UR9, SR_CgaCtaId ;  /* 0x00000000000979c3 */ /* 0x000e220000008800 */
[----:B------:R-:W-:Y:S01]  /*0260*/  UMOV UR4, 0x400 ;  /* 0x0000040000047882 */ /* 0x000fe20000000000 */
[----:B------:R-:W-:Y:S01]  /*0270*/  UMOV UR5, 0x1 ;  /* 0x0000000100057882 */ /* 0x000fe20000000000 */
[----:B------:R-:W-:Y:S01]  /*0280*/  UMOV UR6, 0x100 ;  /* 0x0000010000067882 */ /* 0x000fe20000000000 */
[----:B------:R-:W-:Y:S01]  /*0290*/  ELECT P0, URZ, PT ;  /* 0x00000000003f782f */ /* 0x000fe20003800000 */
[----:B------:R-:W-:-:S04]  /*02a0*/  UIADD3 UR6, -UR6, 0x100000, URZ ;  /* 0x0010000006067890 */ /* 0x000fc8000fffe13f */
[----:B------:R-:W-:Y:S02]  /*02b0*/  USHF.L.U32 UR7, UR6, 0xb, URZ ;  /* 0x0000000b06077899 */ /* 0x000fe4000800063f */
[----:B------:R-:W-:Y:S02]  /*02c0*/  USHF.L.U32 UR6, UR6, 0x1, URZ ;  /* 0x0000000106067899 */ /* 0x000fe4000800063f */
[----:B0-----:R-:W-:Y:S02]  /*02d0*/  ULEA UR9, UR9, UR4, 0x18 ;  /* 0x0000000409097291 */ /* 0x001fe4000f8ec03f */
[----:B------:R-:W-:-:S04]  /*02e0*/  UIADD3 UR4, -UR5, 0x100000, URZ ;  /* 0x0010000005047890 */ /* 0x000fc8000fffe13f */
[----:B------:R-:W-:Y:S02]  /*02f0*/  USHF.L.U32 UR5, UR4, 0xb, URZ ;  /* 0x0000000b04057899 */ /* 0x000fe4000800063f */
[----:B------:R-:W-:Y:S01]  /*0300*/  USHF.L.U32 UR4, UR4, 0x1, URZ ;  /* 0x0000000104047899 */ /* 0x000fe2000800063f */
[----:B------:R-:W0:Y:S11]  /*0310*/  FENCE.VIEW.ASYNC.S ;  /* 0x00000000000073c6 */ /* 0x000e360000000000 */
[----:B0-----:R0:W1:Y:S01]  /*0320*/  SYNCS.EXCH.64 URZ, [UR9], UR4 ;  /* 0x00000004093f75b2 */ /* 0x0010620008000100 */
[----:B------:R0:W2:Y:S01]  /*0330*/  SYNCS.EXCH.64 URZ, [UR9+0x18], UR6 ;  /* 0x00001806093f75b2 */ /* 0x0000a20008000100 */
[----:B------:R0:W3:Y:S01]  /*0340*/  SYNCS.EXCH.64 URZ, [UR9+0x8], UR4 ;  /* 0x00000804093f75b2 */ /* 0x0000e20008000100 */
[----:B------:R0:W4:Y:S01]  /*0350*/  SYNCS.EXCH.64 URZ, [UR9+0x20], UR6 ;  /* 0x00002006093f75b2 */ /* 0x0001220008000100 */
[----:B------:R0:W0:Y:S01]  /*0360*/  SYNCS.EXCH.64 URZ, [UR9+0x10], UR4 ;  /* 0x00001004093f75b2 */ /* 0x0000220008000100 */
[----:B------:R0:W0:Y:S01]  /*0370*/  SYNCS.EXCH.64 URZ, [UR9+0x28], UR6 ;  /* 0x00002806093f75b2 */ /* 0x0000220008000100 */
[----:B------:R-:W-:Y:S01]  /*0380*/  NOP ;  /* 0x0000000000007918 */ /* 0x000fe20000000000 */
.L_x_2:
[----:B------:R-:W5:Y:S01]  /*0390*/  LDC R2, c[0x0][0x65c] ;  /* 0x00019700ff027b82 */ /* 0x000f620000000800 */
[----:B------:R-:W1:Y:S01]  /*03a0*/  SHFL.IDX PT, R0, R0, RZ, 0x1f ;  /* 0x00001fff00007589 */ /* 0x000e6200000e0000 */
[----:B------:R-:W-:Y:S01]  /*03b0*/  ELECT P0, URZ, PT ;  /* 0x00000000003f782f */ /* 0x000fe20003800000 */
[----:B------:R-:W-:Y:S01]  /*03c0*/  IMAD.MOV.U32 R3, RZ, RZ, RZ ;  /* 0x000000ffff037224 */ /* 0x000fe200078e00ff */
[----:B0-----:R-:W-:Y:S01]  /*03d0*/  UMOV UR4, 0x20 ;  /* 0x0000002000047882 */ /* 0x001fe20000000000 */
[----:B------:R-:W0:Y:S01]  /*03e0*/  S2R R11, SR_CTAID.Y ;  /* 0x00000000000b7919 */ /* 0x000e220000002600 */
[----:B------:R-:W-:Y:S01]  /*03f0*/  NOP ;  /* 0x0000000000007918 */ /* 0x000fe20000000000 */
[----:B------:R-:W-:Y:S01]  /*0400*/  NOP ;  /* 0x0000000000007918 */ /* 0x000fe20000000000 */
[----:B-----5:R-:W-:Y:S02]  /*0410*/  ISETP.NE.AND P4, PT, R2, 0x1, PT ;  /* 0x000000010200780c */ /* 0x020fe40003f85270 */
[----:B------:R-:W5:Y:S01]  /*0420*/  S2R R2, SR_CTAID.X ;  /* 0x0000000000027919 */ /* 0x000f620000002500 */
[----:B-1----:R-:W-:-:S10]  /*0430*/  ISETP.NE.OR P0, PT, R0, RZ, !P0 ;  /* 0x000000ff0000720c */ /* 0x002fd40004705670 */
[----:B------:R-:W5:Y:S01]  /*0440*/  @P4 LDC R7, c[0x0][0x10] ;  /* 0x00000400ff074b82 */ /* 0x000f620000000800 */
[----:B0-----:R-:W-:Y:S02]  /*0450*/  @P4 IMAD.MOV.U32 R4, RZ, RZ, R11 ;  /* 0x000000ffff044224 */ /* 0x001fe400078e000b */
[----:B------:R-:W-:Y:S01]  /*0460*/  VOTEU.ALL UP0, P0 ;  /* 0x00000000003f7886 */ /* 0x000fe20000000000 */
[----:B------:R-:W-:Y:S01]  /*0470*/  @P4 IMAD.MOV.U32 R5, RZ, RZ, RZ ;  /* 0x000000ffff054224 */ /* 0x000fe200078e00ff */
[----:B------:R-:W-:Y:S01]  /*0480*/  VOTEU.ALL UP1, P0 ;  /* 0x00000000003f7886 */ /* 0x000fe20000020000 */
[----:B------:R-:W-:Y:S02]  /*0490*/  @P4 IMAD.MOV.U32 R13, RZ, RZ, RZ ;  /* 0x000000ffff0d4224 */ /* 0x000fe400078e00ff */
[----:B------:R-:W0:Y:S01]  /*04a0*/  @!P4 LDC R9, c[0x0][0xc] ;  /* 0x00000300ff09cb82 */ /* 0x000e220000000800 */
[----:B------:R-:W-:Y:S01]  /*04b0*/  @!UP0 UMOV UR6, 0x400 ;  /* 0x0000040000068882 */ /* 0x000fe20000000000 */
[----:B------:R-:W-:-:S04]  /*04c0*/  @!UP0 UIADD3 UR4, -UR4, 0x100000, URZ ;  /* 0x0010000004048890 */ /* 0x000fc8000fffe13f */
[----:B------:R-:W-:Y:S02]  /*04d0*/  @!UP0 USHF.L.U32 UR5, UR4, 0xb, URZ ;  /* 0x0000000b04058899 */ /* 0x000fe4000800063f */
[----:B------:R-:W-:Y:S01]  /*04e0*/  @!UP0 USHF.L.U32 UR4, UR4, 0x1, URZ ;  /* 0x0000000104048899 */ /* 0x000fe2000800063f */
[----:B------:R-:W1:Y:S01]  /*04f0*/  @!UP0 S2UR UR7, SR_CgaCtaId ;  /* 0x00000000000789c3 */ /* 0x000e620000008800 */
[----:B-----5:R-:W-:-:S04]  /*0500*/  @P4 IMAD.WIDE.U32 R6, R2, R7, R4 ;  /* 0x0000000702064225 */ /* 0x020fc800078e0004 */
[----:B------:R-:W-:Y:S02]  /*0510*/  @P4 IMAD.MOV.U32 R10, RZ, RZ, R6 ;  /* 0x000000ffff0a4224 */ /* 0x000fe400078e0006 */
[----:B------:R-:W-:Y:S02]  /*0520*/  @P4 IMAD.IADD R14, R7, 0x1, R13 ;  /* 0x00000001070e4824 */ /* 0x000fe400078e020d */
[----:B0-----:R-:W-:-:S04]  /*0530*/  @!P4 IMAD.WIDE.U32 R4, R9, R11, R2 ;  /* 0x0000000b0904c225 */ /* 0x001fc800078e0002 */
[----:B------:R-:W-:Y:S02]  /*0540*/  @!P4 IMAD.MOV.U32 R10, RZ, RZ, R4 ;  /* 0x000000ffff0ac224 */ /* 0x000fe400078e0004 */
[----:B------:R-:W-:Y:S01]  /*0550*/  @!P4 IMAD.MOV.U32 R14, RZ, RZ, R5 ;  /* 0x000000ffff0ec224 */ /* 0x000fe200078e0005 */
[----:B-1----:R-:W-:Y:S02]  /*0560*/  @!UP0 ULEA UR6, UR7, UR6, 0x18 ;  /* 0x0000000607068291 */ /* 0x002fe4000f8ec03f */
[----:B------:R0:W-:Y:S01]  /*0570*/  STL [R1+0x454], R10 ;  /* 0x0004540a01007387 */ /* 0x0001e20000100800 */
[----:B------:R-:W-:-:S03]  /*0580*/  VOTEU.ALL UP0, P0 ;  /* 0x00000000003f7886 */ /* 0x000fc60000000000 */
[----:B------:R0:W-:Y:S04]  /*0590*/  STL [R1+0x450], R14 ;  /* 0x0004500e01007387 */ /* 0x0001e80000100800 */
[----:B------:R-:W1:Y:S02]  /*05a0*/  FENCE.VIEW.ASYNC.S ;  /* 0x00000000000073c6 */ /* 0x000e640000000000 */
[----:B-1----:R0:W2:Y:S01]  /*05b0*/  @!UP0 SYNCS.EXCH.64 URZ, [UR6+0x40], UR4 ;  /* 0x00004004063f85b2 */ /* 0x0020a20008000100 */
[----:B------:R0:W2:Y:S01]  /*05c0*/  @!UP1 SYNCS.EXCH.64 URZ, [UR6+0x48], UR4 ;  /* 0x00004804063f95b2 */ /* 0x0000a20008000100 */
[----:B------:R-:W-:Y:S01]  /*05d0*/  NOP ;  /* 0x0000000000007918 */ /* 0x000fe20000000000 */
[----:B--234-:R-:W-:Y:S06]  /*05e0*/  BAR.SYNC.DEFER_BLOCKING 0x0 ;  /* 0x0000000000007b1d */ /* 0x01cfec0000010000 */
[----:B0-----:R-:W-:Y:S05]  /*05f0*/  @!P1 BRA `(.L_x_3) ;  /* 0x0000027c00089947 */ /* 0x001fea0003800000 */
[----:B------:R-:W-:-:S06]  /*0600*/  UISETP.GT.U32.AND UP0, UPT, UR10, 0x1, UPT ;  /* 0x000000010a00788c */ /* 0x000fcc000bf04070 */
[----:B------:R-:W-:-:S13]  /*0610*/  PLOP3.LUT P0, PT, PT, PT, UP0, 0x80, 0x0 ;  /* 0x000000000000781c */ /* 0x000fda0003f0f008 */
[----:B------:R-:W-:Y:S05]  /*0620*/  @P0 EXIT ;  /* 0x000000000000094d */ /* 0x000fea0003800000 */
[----:B------:R-:W-:Y:S01]  /*0630*/  IMAD.MOV.U32 R5, RZ, RZ, -0x1 ;  /* 0xffffffffff057424 */ /* 0x000fe200078e00ff */
[----:B------:R-:W-:Y:S01]  /*0640*/  ULDC.64 UR4, c[0x0][0x650] ;  /* 0x0001940000047ab9 */ /* 0x000fe20000000a00 */
[----:B------:R-:W-:Y:S01]  /*0650*/  IMAD.MOV.U32 R4, RZ, RZ, -0x1 ;  /* 0xffffffffff047424 */ /* 0x000fe200078e00ff */
[----:B------:R-:W-:Y:S01]  /*0660*/  ISETP.GE.U32.AND P0, PT, R10, UR4, PT ;  /* 0x000000040a007c0c */ /* 0x000fe2000bf06070 */
[----:B------:R-:W-:Y:S01]  /*0670*/  UMOV UR9, 0xffffffff ;  /* 0xffffffff00097882 */ /* 0x000fe20000000000 */
[----:B------:R0:W-:Y:S01]  /*0680*/  STL [R1+0x45c], R5 ;  /* 0x00045c0501007387 */ /* 0x0001e20000100800 */
[----:B------:R-:W-:Y:S02]  /*0690*/  PRMT R0, RZ, 0x7610, R0 ;  /* 0x00007610ff007816 */ /* 0x000fe40000000000 */
[----:B------:R-:W-:Y:S01]  /*06a0*/  ISETP.GE.U32.AND.EX P0, PT, R14, UR5, PT, P0 ;  /* 0x000000050e007c0c */ /* 0x000fe2000bf06100 */
[----:B------:R0:W-:-:S12]  /*06b0*/  STL [R1+0x458], R4 ;  /* 0x0004580401007387 */ /* 0x0001d80000100800 */
[----:B0-----:R-:W-:Y:S05]  /*06c0*/  @P0 BRA `(.L_x_4) ;  /* 0x00000004006c0947 */ /* 0x001fea0003800000 */
[----:B------:R-:W-:Y:S01]  /*06d0*/  ULDC.64 UR14, c[0x0][0x628] ;  /* 0x00018a00000e7ab9 */ /* 0x000fe20000000a00 */
[----:B------:R-:W0:Y:S01]  /*06e0*/  LDC.64 R12, c[0x0][0x620] ;  /* 0x00018800ff0c7b82 */ /* 0x000e220000000a00 */
[----:B------:R-:W-:Y:S01]  /*06f0*/  ISETP.NE.U32.AND P0, PT, RZ, UR14, PT ;  /* 0x0000000eff007c0c */ /* 0x000fe2000bf05070 */
[----:B------:R-:W-:Y:S01]  /*0700*/  ULDC UR11, c[0x0][0x630] ;  /* 0x00018c00000b7ab9 */ /* 0x000fe20000000800 */
[----:B------:R-:W-:Y:S02]  /*0710*/  R2UR UR4, R10 ;  /* 0x000000000a0472ca */ /* 0x000fe400000e0000 */
[----:B------:R-:W-:Y:S02]  /*0720*/  ISETP.NE.AND.EX P0, PT, RZ, UR15, PT, P0 ;  /* 0x0000000fff007c0c */ /* 0x000fe4000bf05300 */
[----:B------:R-:W-:-:S11]  /*0730*/  R2UR UR5, R14 ;  /* 0x000000000e0572ca */ /* 0x000fd600000e0000 */
[----:B------:R-:W-:Y:S05]  /*0740*/  @!P0 BRA `(.L_x_5) ;  /* 0x0000000000308947 */ /* 0x000fea0003800000 */
[----:B------:R-:W-:Y:S01]  /*0750*/  R2UR UR4, R10 ;  /* 0x000000000a0472ca */ /* 0x000fe200000e0000 */
[----:B------:R-:W-:Y:S01]  /*0760*/  ULDC UR8, c[0x0][0x634] ;  /* 0x00018d0000087ab9 */ /* 0x000fe20000000800 */
[----:B------:R-:W-:-:S11]  /*0770*/  R2UR UR10, R14 ;  /* 0x000000000e0a72ca */ /* 0x000fd600000e0000 */
[----:B------:R-:W-:-:S04]  /*0780*/  UIADD3 UR8, UP0, UR4, UR8, URZ ;  /* 0x0000000804087290 */ /* 0x000fc8000ff1e03f */
[----:B------:R-:W-:-:S04]  /*0790*/  UIADD3.X UR10, URZ, UR10, URZ, UP0, !UPT ;  /* 0x0000000a3f0a7290 */ /* 0x000fc800087fe43f */
[----:B------:R-:W-:-:S04]  /*07a0*/  UIMAD.WIDE.U32 UR4, UR10, UR14, URZ ;  /* 0x0000000e0a0472a5 */ /* 0x000fc8000f8e003f */
[----:B------:R-:W-:Y:S02]  /*07b0*/  UIMAD.WIDE.U32 UR6, UP0, UR8, UR15, UR4 ;  /* 0x0000000f080672a5 */ /* 0x000fe4000f800004 */
[----:B------:R-:W-:Y:S02]  /*07c0*/  UIMAD.WIDE.U32 UR4, UR8, UR14, URZ ;  /* 0x0000000e080472a5 */ /* 0x000fe4000f8e003f */
[----:B------:R-:W-:Y:S02]  /*07d0*/  UIADD3.X UR9, URZ, URZ, URZ, UP0, !UPT ;  /* 0x0000003f3f097290 */ /* 0x000fe400087fe43f */
[----:B------:R-:W-:Y:S01]  /*07e0*/  UIADD3 URZ, UP0, UR5, UR6, URZ ;  /* 0x00000006053f7290 */ /* 0x000fe2000ff1e03f */
[----:B------:R-:W-:-:S03]  /*07f0*/  UMOV UR8, UR7 ;  /* 0x0000000700087c82 */ /* 0x000fc60008000000 */
[----:B------:R-:W-:-:S12]  /*0800*/  UIMAD.WIDE.U32.X UR4, UR10, UR15, UR8, UP0 ;  /* 0x0000000f0a0472a5 */ /* 0x000fd800080e0408 */
.L_x_5:
[----:B------:R-:W-:Y:S01]  /*0810*/  USHF.R.U64 UR9, UR4, UR11, UR5 ;  /* 0x0000000b04097299 */ /* 0x000fe20008001205 */
[----:B------:R-:W1:Y:S01]  /*0820*/  LDC R8, c[0x0][0x618] ;  /* 0x00018600ff087b82 */ /* 0x000e620000000800 */
[----:B------:R-:W-:Y:S01]  /*0830*/  USHF.R.U32.HI UR4, URZ, UR11, UR5 ;  /* 0x0000000b3f047299 */ /* 0x000fe20008011605 */
[----:B------:R-:W-:Y:S01]  /*0840*/  I2FP.F32.U32 R0, R2 ;  /* 0x0000000200007245 */ /* 0x000fe20000201000 */
[----:B------:R-:W-:Y:S01]  /*0850*/  IMAD.MOV.U32 R4, RZ, RZ, R10 ;  /* 0x000000ffff047224 */ /* 0x000fe200078e000a */
[----:B------:R-:W-:Y:S01]  /*0860*/  ULDC UR5, c[0x0][0x150] ;  /* 0x0000540000057ab9 */ /* 0x000fe20000000800 */
[----:B------:R-:W-:Y:S01]  /*0870*/  IADD3 R7, P0, RZ, -UR9, RZ ;  /* 0x80000009ff077c10 */ /* 0x000fe2000ff1e0ff */
[----:B------:R-:W-:Y:S02]  /*0880*/  IMAD.MOV.U32 R5, RZ, RZ, R14 ;  /* 0x000000ffff057224 */ /* 0x000fe400078e000e */
[----:B------:R-:W-:Y:S01]  /*0890*/  FMUL R0, R0, UR5 ;  /* 0x0000000500007c20 */ /* 0x000fe20008400000 */
[----:B------:R-:W2:Y:S01]  /*08a0*/  LDC.64 R20, c[0x0][0x640] ;  /* 0x00019000ff147b82 */ /* 0x000ea20000000a00 */
[----:B------:R-:W-:Y:S01]  /*08b0*/  IMAD.X R9, RZ, RZ, ~UR4, P0 ;  /* 0x80000004ff097e24 */ /* 0x000fe200080e06ff */
[----:B------:R-:W-:Y:S01]  /*08c0*/  ULDC UR4, c[0x0][0x154] ;  /* 0x0000550000047ab9 */ /* 0x000fe20000000800 */
[----:B0-----:R-:W-:-:S02]  /*08d0*/  IMAD.WIDE.U32 R4, R7, R12, R4 ;  /* 0x0000000c07047225 */ /* 0x001fc400078e0004 */
[----:B------:R-:W0:Y:S03]  /*08e0*/  F2I.U32.TRUNC.NTZ R0, R0 ;  /* 0x0000000000007305 */ /* 0x000e26000020f000 */
[----:B------:R-:W3:Y:S01]  /*08f0*/  LDC R3, c[0x0][0x144] ;  /* 0x00005100ff037b82 */ /* 0x000ee20000000800 */
[----:B------:R-:W-:-:S04]  /*0900*/  IMAD R6, R9, R12, RZ ;  /* 0x0000000c09067224 */ /* 0x000fc800078e02ff */
[----:B------:R-:W-:-:S03]  /*0910*/  IMAD R7, R7, R13, R6 ;  /* 0x0000000d07077224 */ /* 0x000fc600078e0206 */
[----:B------:R-:W4:Y:S01]  /*0920*/  LDC R10, c[0x0][0x608] ;  /* 0x00018200ff0a7b82 */ /* 0x000f220000000800 */
[----:B------:R-:W-:Y:S02]  /*0930*/  IMAD.IADD R5, R5, 0x1, R7 ;  /* 0x0000000105057824 */ /* 0x000fe400078e0207 */
[----:B------:R-:W-:Y:S02]  /*0940*/  IMAD.MOV.U32 R7, RZ, RZ, -0x1 ;  /* 0xffffffffff077424 */ /* 0x000fe400078e00ff */
[----:B0-----:R-:W-:Y:S01]  /*0950*/  IMAD.MOV R6, RZ, RZ, -R0 ;  /* 0x000000ffff067224 */ /* 0x001fe200078e0a00 */
[----:B-1----:R-:W-:Y:S02]  /*0960*/  SHF.R.U64 R14, R4, R8, R5 ;  /* 0x00000008040e7219 */ /* 0x002fe40000001205 */
[----:B------:R-:W0:Y:S01]  /*0970*/  LDC R18, c[0x0][0x658] ;  /* 0x00019600ff127b82 */ /* 0x000e220000000800 */
[----:B------:R-:W-:Y:S02]  /*0980*/  I2FP.F32.U32 R4, R11 ;  /* 0x0000000b00047245 */ /* 0x000fe40000201000 */
[----:B--2---:R-:W-:-:S02]  /*0990*/  ISETP.NE.U32.AND P0, PT, R20, RZ, PT ;  /* 0x000000ff1400720c */ /* 0x004fc40003f05070 */
[----:B------:R-:W-:Y:S01]  /*09a0*/  SHF.R.U32.HI R5, RZ, R8, R5 ;  /* 0x00000008ff057219 */ /* 0x000fe20000011605 */
[----:B------:R-:W-:Y:S01]  /*09b0*/  FMUL R4, R4, UR4 ;  /* 0x0000000404047c20 */ /* 0x000fe20008400000 */
[----:B------:R-:W-:Y:S01]  /*09c0*/  ISETP.NE.AND.EX P0, PT, R21, RZ, PT, P0 ;  /* 0x000000ff1500720c */ /* 0x000fe20003f05300 */
[----:B------:R-:W1:Y:S01]  /*09d0*/  LDC R12, c[0x0][0x148] ;  /* 0x00005200ff0c7b82 */ /* 0x000e620000000800 */
[----:B---3--:R-:W-:-:S07]  /*09e0*/  IMAD R0, R3, R6, R2 ;  /* 0x0000000603007224 */ /* 0x008fce00078e0202 */
[----:B------:R-:W2:Y:S01]  /*09f0*/  LDC R16, c[0x0][0x600] ;  /* 0x00018000ff107b82 */ /* 0x000ea20000000800 */
[-CC-:B----4-:R-:W-:Y:S02]  /*0a00*/  SHF.R.U64 R22, R14, R10.reuse, R5.reuse ;  /* 0x0000000a0e167219 */ /* 0x190fe40000001205 */
[----:B------:R-:W-:Y:S01]  /*0a10*/  SHF.R.U32.HI R3, RZ, R10, R5 ;  /* 0x0000000aff037219 */ /* 0x000fe20000011605 */
[----:B------:R-:W-:Y:S01]  /*0a20*/  IMAD.MOV.U32 R5, RZ, RZ, 0x1 ;  /* 0x00000001ff057424 */ /* 0x000fe200078e00ff */
[----:B------:R3:W4:Y:S03]  /*0a30*/  F2I.U32.TRUNC.NTZ R10, R4 ;  /* 0x00000004000a7305 */ /* 0x000726000020f000 */
[----:B------:R-:W1:Y:S01]  /*0a40*/  LDC R15, c[0x0][0x648] ;  /* 0x00019200ff0f7b82 */ /* 0x000e620000000800 */
[-C--:B0-----:R-:W-:Y:S02]  /*0a50*/  SHF.L.U32 R2, R7, R18.reuse, RZ ;  /* 0x0000001207027219 */ /* 0x081fe400000006ff */
[----:B------:R-:W-:-:S02]  /*0a60*/  SHF.R.U64 R24, R22, R18, R3 ;  /* 0x0000001216187219 */ /* 0x000fc40000001203 */
[----:B------:R-:W-:Y:S02]  /*0a70*/  LOP3.LUT R9, RZ, R2, RZ, 0x33, !PT ;  /* 0x00000002ff097212 */ /* 0x000fe400078e33ff */
[-C--:B------:R-:W-:Y:S01]  /*0a80*/  SHF.R.U32.HI R3, RZ, R18.reuse, R3 ;  /* 0x00000012ff037219 */ /* 0x080fe20000011603 */
[----:B------:R-:W0:Y:S01]  /*0a90*/  LDC R17, c[0x0][0x638] ;  /* 0x00018e00ff117b82 */ /* 0x000e220000000800 */
[----:B------:R-:W-:Y:S01]  /*0aa0*/  SHF.L.U32 R8, R5, R18, RZ ;  /* 0x0000001205087219 */ /* 0x000fe200000006ff */
[----:B------:R-:W-:-:S06]  /*0ab0*/  IMAD.MOV.U32 R2, RZ, RZ, R24 ;  /* 0x000000ffff027224 */ /* 0x000fcc00078e0018 */
[----:B------:R-:W0:Y:S01]  /*0ac0*/  LDC R19, c[0x0][0x610] ;  /* 0x00018400ff137b82 */ /* 0x000e220000000800 */
[----:B---34-:R-:W-:Y:S05]  /*0ad0*/  @!P0 BRA `(.L_x_6) ;  /* 0x0000000000288947 */ /* 0x018fea0003800000 */
[----:B------:R-:W3:Y:S02]  /*0ae0*/  LDC R7, c[0x0][0x64c] ;  /* 0x00019300ff077b82 */ /* 0x000ee40000000800 */
[----:B---3--:R-:W-:-:S05]  /*0af0*/  IADD3 R7, P0, R24, R7, RZ ;  /* 0x0000000718077210 */ /* 0x008fca0007f1e0ff */
[----:B------:R-:W-:-:S04]  /*0b00*/  IMAD.X R13, RZ, RZ, R3, P0 ;  /* 0x000000ffff0d7224 */ /* 0x000fc800000e0603 */
[----:B------:R-:W-:-:S04]  /*0b10*/  IMAD.WIDE.U32 R2, R13, R20, RZ ;  /* 0x000000140d027225 */ /* 0x000fc800078e00ff */
[----:B------:R-:W-:-:S04]  /*0b20*/  IMAD.WIDE.U32 R4, P0, R7, R21, R2 ;  /* 0x0000001507047225 */ /* 0x000fc80007800002 */
[----:B------:R-:W-:-:S04]  /*0b30*/  IMAD.WIDE.U32 R2, R7, R20, RZ ;  /* 0x0000001407027225 */ /* 0x000fc800078e00ff */
[----:B------:R-:W-:Y:S01]  /*0b40*/  IMAD.X R7, RZ, RZ, RZ, P0 ;  /* 0x000000ffff077224 */ /* 0x000fe200000e06ff */
[----:B------:R-:W-:Y:S01]  /*0b50*/  IADD3 RZ, P0, R3, R4, RZ ;  /* 0x0000000403ff7210 */ /* 0x000fe20007f1e0ff */
[----:B------:R-:W-:-:S04]  /*0b60*/  IMAD.MOV.U32 R6, RZ, RZ, R5 ;  /* 0x000000ffff067224 */ /* 0x000fc800078e0005 */
[----:B------:R-:W-:-:S08]  /*0b70*/  IMAD.WIDE.U32.X R2, R13, R21, R6, P0 ;  /* 0x000000150d027225 */ /* 0x000fd000000e0406 */
.L_x_6:
[----:B-1----:R-:W-:Y:S01]  /*0b80*/  SHF.R.U64 R2, R2, R15, R3 ;  /* 0x0000000f02027219 */ /* 0x002fe20000001203 */
[----:B--2---:R-:W-:Y:S01]  /*0b90*/  VIADD R3, R16, 0xffffffff ;  /* 0xffffffff10037836 */ /* 0x004fe20000000000 */
[----:B------:R-:W-:Y:S01]  /*0ba0*/  LOP3.LUT R9, R22, R9, RZ, 0xc0, !PT ;  /* 0x0000000916097212 */ /* 0x000fe200078ec0ff */
[----:B------:R-:W-:Y:S02]  /*0bb0*/  IMAD.MOV R10, RZ, RZ, -R10 ;  /* 0x000000ffff0a7224 */ /* 0x000fe400078e0a0a */
[----:B------:R-:W-:Y:S01]  /*0bc0*/  IMAD.MOV R4, RZ, RZ, -R2 ;  /* 0x000000ffff047224 */ /* 0x000fe200078e0a02 */
[----:B------:R-:W-:Y:S01]  /*0bd0*/  LOP3.LUT R14, R14, R3, RZ, 0xc0, !PT ;  /* 0x000000030e0e7212 */ /* 0x000fe200078ec0ff */
[----:B------:R-:W-:Y:S02]  /*0be0*/  @P4 IMAD R0, R12, R10, R11 ;  /* 0x0000000a0c004224 */ /* 0x000fe400078e020b */
[----:B------:R-:W-:Y:S02]  /*0bf0*/  IMAD R9, R8, R2, R9 ;  /* 0x0000000208097224 */ /* 0x000fe400078e0209 */
[----:B0-----:R-:W-:-:S02]  /*0c00*/  IMAD R3, R4, R17, R24 ;  /* 0x0000001104037224 */ /* 0x001fc400078e0218 */
[----:B------:R-:W-:Y:S02]  /*0c10*/  IMAD R2, R9, R19, R0 ;  /* 0x0000001309027224 */ /* 0x000fe400078e0200 */
[----:B------:R-:W-:Y:S02]  /*0c20*/  IMAD R3, R3, R16, R14 ;  /* 0x0000001003037224 */ /* 0x000fe400078e020e */
[----:B------:R-:W-:-:S03]  /*0c30*/  IMAD.MOV.U32 R0, RZ, RZ, 0x1 ;  /* 0x00000001ff007424 */ /* 0x000fc600078e00ff */
[----:B------:R-:W-:Y:S02]  /*0c40*/  SEL R4, R3, R2, !P4 ;  /* 0x0000000203047207 */ /* 0x000fe40006000000 */
[----:B------:R-:W-:-:S03]  /*0c50*/  SEL R2, R2, R3, !P4 ;  /* 0x0000000302027207 */ /* 0x000fc60006000000 */
[----:B------:R0:W-:Y:S04]  /*0c60*/  STL [R1+0x458], R4 ;  /* 0x0004580401007387 */ /* 0x0001e80000100800 */
[----:B------:R0:W-:Y:S02]  /*0c70*/  STL [R1+0x45c], R2 ;  /* 0x00045c0201007387 */ /* 0x0001e40000100800 */
.L_x_4:
[----:B------:R-:W-:-:S08]  /*0c80*/  NOP ;  /* 0x0000000000007918 */ /* 0x000fd00000000000 */
[----:B------:R-:W1:Y:S02]  /*0c90*/  USETMAXREG.TRY_ALLOC.CTAPOOL UP0, 0xf0 ;  /* 0x000000f0000079c8 */ /* 0x000e640008000600 */
[----:B-1----:R-:W-:-:S13]  /*0ca0*/  PLOP3.LUT P0, PT, PT, PT, UP0, 0x80, 0x0 ;  /* 0x000000000000781c */ /* 0x002fda0003f0f008 */
[----:B------:R-:W-:Y:S05]  /*0cb0*/  @!P0 BRA `(.L_x_4) ;  /* 0xfffffffc00f08947 */ /* 0x000fea000383ffff */
[----:B------:R-:W-:Y:S01]  /*0cc0*/  ULDC.64 UR4, c[0x0][0x598] ;  /* 0x0001660000047ab9 */ /* 0x000fe20000000a00 */
[----:B------:R-:W-:Y:S01]  /*0cd0*/  ULDC.64 UR14, c[0x0][0x208] ;  /* 0x00008200000e7ab9 */ /* 0x000fe20000000a00 */
[----:B------:R-:W-:-:S04]  /*0ce0*/  ISETP.NE.U32.AND P0, PT, RZ, UR4, PT ;  /* 0x00000004ff007c0c */ /* 0x000fc8000bf05070 */
[----:B------:R-:W-:-:S13]  /*0cf0*/  ISETP.NE.AND.EX P0, PT, RZ, UR5, PT, P0 ;  /* 0x00000005ff007c0c */ /* 0x000fda000bf05300 */
[----:B------:R-:W-:Y:S05]  /*0d00*/  @!P0 BRA `(.L_x_7) ;  /* 0x0000000000208947 */ /* 0x000fea0003800000 */
[----:B0-----:R-:W0:Y:S02]  /*0d10*/  LDC.64 R2, c[0x0][0x598] ;  /* 0x00016600ff027b82 */ /* 0x001e240000000a00 */
[----:B0-----:R-:W2:Y:S02]  /*0d20*/  LDG.E.64 R2, desc[UR14][R2.64] ;  /* 0x0000000e02027981 */ /* 0x001ea4000c1e1b00 */
[----:B--2---:R-:W-:-:S04]  /*0d30*/  ISETP.NE.U32.AND P0, PT, R2, RZ, PT ;  /* 0x000000ff0200720c */ /* 0x004fc80003f05070 */
[----:B------:R-:W-:-:S13]  /*0d40*/  ISETP.NE.AND.EX P0, PT, R3, RZ, PT, P0 ;  /* 0x000000ff0300720c */ /* 0x000fda0003f05300 */
[----:B------:R-:W-:Y:S05]  /*0d50*/  @!P0 BRA `(.L_x_7) ;  /* 0x00000000000c8947 */ /* 0x000fea0003800000 */
[----:B------:R-:W2:Y:S02]  /*0d60*/  LD.E R2, desc[UR14][R2.64] ;  /* 0x0000000e02027980 */ /* 0x000ea4000c101900 */
[----:B--2---:R-:W-:Y:S01]  /*0d70*/  R2UR UR20, R2 ;  /* 0x00000000021472ca */ /* 0x004fe200000e0000 */
[----:B------:R-:W-:-:S14]  /*0d80*/  BRA `(.L_x_8) ;  /* 0x0000000000247947 */ /* 0x000fdc0003800000 */
.L_x_7:
[----:B------:R-:W-:Y:S02]  /*0d90*/  ULDC.64 UR4, c[0x0][0x588] ;  /* 0x0001620000047ab9 */ /* 0x000fe40000000a00 */
[----:B------:R-:W-:-:S04]  /*0da0*/  ISETP.NE.U32.AND P0, PT, RZ, UR4, PT ;  /* 0x00000004ff007c0c */ /* 0x000fc8000bf05070 */
[----:B------:R-:W-:-:S13]  /*0db0*/  ISETP.NE.AND.EX P0, PT, RZ, UR5, PT, P0 ;  /* 0x00000005ff007c0c */ /* 0x000fda000bf05300 */
[----:B------:R-:W-:Y:S05]  /*0dc0*/  @!P0 BRA `(.L_x_9) ;  /* 0x0000000000108947 */ /* 0x000fea0003800000 */
[----:B0-----:R-:W0:Y:S02]  /*0dd0*/  LDC.64 R2, c[0x0][0x588] ;  /* 0x00016200ff027b82 */ /* 0x001e240000000a00 */
[----:B0-----:R-:W2:Y:S02]  /*0de0*/  LDG.E R2, desc[UR14][R2.64] ;  /* 0x0000000e02027981 */ /* 0x001ea4000c1e1900 */
[----:B--2---:R-:W-:Y:S01]  /*0df0*/  R2UR UR20, R2 ;  /* 0x00000000021472ca */ /* 0x004fe200000e0000 */
[----:B------:R-:W-:-:S14]  /*0e00*/  BRA `(.L_x_8) ;  /* 0x0000000000047947 */ /* 0x000fdc0003800000 */
.L_x_9:
[----:B------:R-:W-:-:S05]  /*0e10*/  ULDC UR20, c[0x0][0x580] ;  /* 0x0001600000147ab9 */ /* 0x000fca0000000800 */
.L_x_8:
[----:B------:R-:W-:Y:S02]  /*0e20*/  ULDC.64 UR4, c[0x0][0x5a0] ;  /* 0x0001680000047ab9 */ /* 0x000fe40000000a00 */
        /* <DEDUP_REMOVED lines=11> */
.L_x_10:
        /* <DEDUP_REMOVED lines=8> */
.L_x_12:
[----:B------:R-:W-:-:S05]  /*0f60*/  ULDC UR21, c[0x0][0x584] ;  /* 0x0001610000157ab9 */ /* 0x000fca0000000800 */
.L_x_11:
[----:B------:R-:W-:-:S13]  /*0f70*/  LOP3.LUT P0, RZ, R0, 0xff, RZ, 0xc0, !PT ;  /* 0x000000ff00ff7812 */ /* 0x000fda000780c0ff */
[----:B------:R-:W-:Y:S05]  /*0f80*/  @!P0 EXIT ;  /* 0x000000000000894d */ /* 0x000fea0003800000 */
[----:B------:R-:W-:Y:S01]  /*0f90*/  ULDC UR4, c[0x0][0x28c] ;  /* 0x0000a30000047ab9 */ /* 0x000fe20000000800 */
[----:B------:R-:W-:Y:S02]  /*0fa0*/  ULOP3.LUT UR22, UR13, 0x1, URZ, 0xfc, !UPT ;  /* 0x000000010d167892 */ /* 0x000fe4000f8efc3f */
[----:B------:R-:W-:-:S04]  /*0fb0*/  UIADD3 UR4, UR4, 0x7f, URZ ;  /* 0x0000007f04047890 */ /* 0x000fc8000fffe03f */
[----:B------:R-:W-:-:S04]  /*0fc0*/  USHF.R.S32.HI UR5, URZ, 0x1f, UR4 ;  /* 0x0000001f3f057899 */ /* 0x000fc80008011404 */
[----:B------:R-:W-:-:S03]  /*0fd0*/  ULEA.HI UR5, UR5, UR4, URZ, 0x7 ;  /* 0x0000000405057291 */ /* 0x000fc6000f8f383f */
[----:B------:R-:W-:Y:S01]  /*0fe0*/  UMOV UR4, URZ ;  /* 0x0000003f00047c82 */ /* 0x000fe20008000000 */
[----:B------:R-:W-:-:S03]  /*0ff0*/  USHF.R.S32.HI UR10, URZ, 0x7, UR5 ;  /* 0x000000073f0a7899 */ /* 0x000fc60008011405 */
[----:B------:R-:W-:-:S09]  /*1000*/  UMOV UR5, URZ ;  /* 0x0000003f00057c82 */ /* 0x000fd20008000000 */
.L_x_549:
[----:B------:R-:W-:Y:S01]  /*1010*/  STL [R1+0x44c], RZ ;  /* 0x00044cff01007387 */ /* 0x000fe20000100800 */
[----:B-1----:R-:W1:Y:S01]  /*1020*/  S2UR UR18, SR_CgaCtaId ;  /* 0x00000000001279c3 */ /* 0x002e620000008800 */
[----:B------:R-:W-:Y:S01]  /*1030*/  UMOV UR17, 0x400 ;  /* 0x0000040000117882 */ /* 0x000fe20000000000 */
[----:B------:R-:W-:Y:S01]  /*1040*/  UMOV UR6, URZ ;  /* 0x0000003f00067c82 */ /* 0x000fe20008000000 */
[----:B------:R-:W-:Y:S01]  /*1050*/  STL [R1+0x448], RZ ;  /* 0x000448ff01007387 */ /* 0x000fe20000100800 */
[----:B------:R-:W-:Y:S01]  /*1060*/  UMOV UR7, URZ ;  /* 0x0000003f00077c82 */ /* 0x000fe20008000000 */
[----:B------:R-:W-:Y:S01]  /*1070*/  UMOV UR8, URZ ;  /* 0x0000003f00087c82 */ /* 0x000fe20008000000 */
[----:B------:R-:W-:Y:S01]  /*1080*/  UMOV UR23, UR5 ;  /* 0x0000000500177c82 */ /* 0x000fe20008000000 */
[----:B------:R-:W-:Y:S01]  /*1090*/  STL [R1+0x444], RZ ;  /* 0x000444ff01007387 */ /* 0x000fe20000100800 */
[----:B0-----:R-:W0:Y:S01]  /*10a0*/  LDC R2, c[0x0][0x28c] ;  /* 0x0000a300ff027b82 */ /* 0x001e220000000800 */
[----:B------:R-:W-:Y:S01]  /*10b0*/  UMOV UR24, UR4 ;  /* 0x0000000400187c82 */ /* 0x000fe20008000000 */
[----:B------:R-:W-:Y:S01]  /*10c0*/  CS2R R236, SRZ ;  /* 0x0000000000ec7805 */ /* 0x000fe2000001ff00 */
[----:B------:R-:W-:Y:S01]  /*10d0*/  STL [R1+0x440], RZ ;  /* 0x000440ff01007387 */ /* 0x000fe20000100800 */
[----:B------:R-:W-:-:S02]  /*10e0*/  CS2R R234, SRZ ;  /* 0x0000000000ea7805 */ /* 0x000fc4000001ff00 */
[----:B------:R-:W-:Y:S02]  /*10f0*/  CS2R R232, SRZ ;  /* 0x0000000000e87805 */ /* 0x000fe4000001ff00 */
[----:B------:R-:W-:Y:S01]  /*1100*/  CS2R R230, SRZ ;  /* 0x0000000000e67805 */ /* 0x000fe2000001ff00 */
[----:B------:R-:W-:Y:S01]  /*1110*/  STL [R1+0x43c], RZ ;  /* 0x00043cff01007387 */ /* 0x000fe20000100800 */
[----:B------:R-:W-:Y:S02]  /*1120*/  CS2R R228, SRZ ;  /* 0x0000000000e47805 */ /* 0x000fe4000001ff00 */
[----:B------:R-:W-:Y:S02]  /*1130*/  CS2R R226, SRZ ;  /* 0x0000000000e27805 */ /* 0x000fe4000001ff00 */
        /* <DEDUP_REMOVED lines=14> */
[----:B0-----:R-:W-:Y:S02]  /*1220*/  ISETP.GE.AND P0, PT, R2, 0x1, PT ;  /* 0x000000010200780c */ /* 0x001fe40003f06270 */
        /* <DEDUP_REMOVED lines=49> */
[----:B--2---:R-:W-:Y:S01]  /*1540*/  CS2R R2, SRZ ;  /* 0x0000000000027805 */ /* 0x004fe2000001ff00 */
        /* <DEDUP_REMOVED lines=85> */
[----:B------:R-:W-:-:S03]  /*1aa0*/  CS2R R150, SRZ ;  /* 0x0000000000967805 */ /* 0x000fc6000001ff00 */
[----:B------:R-:W-:Y:S04]  /*1ab0*/  STL [R1+0x3a0], RZ ;  /* 0x0003a0ff01007387 */ /* 0x000fe80000100800 */
        /* <DEDUP_REMOVED lines=104> */
[----:B------:R-:W-:Y:S04]  /*2140*/  STL [R1], RZ ;  /* 0x000000ff01007387 */ /* 0x000fe80000100800 */
        /* <DEDUP_REMOVED lines=39> */
[----:B------:R-:W-:Y:S01]  /*23c0*/  STL [R1+0xa0], RZ ;  /* 0x0000a0ff01007387 */ /* 0x000fe20000100800 */
[----:B------:R-:W0:Y:S03]  /*23d0*/  S2R R0, SR_TID.X ;  /* 0x0000000000007919 */ /* 0x000e260000002100 */
        /* <DEDUP_REMOVED lines=8> */
[----:B0-----:R-:W-:-:S03]  /*2460*/  LOP3.LUT R0, R0, 0x80, RZ, 0xc0, !PT ;  /* 0x0000008000007812 */ /* 0x001fc600078ec0ff */
[----:B------:R-:W-:Y:S01]  /*2470*/  STL [R1+0xc4], RZ ;  /* 0x0000c4ff01007387 */ /* 0x000fe20000100800 */
[----:B------:R-:W-:-:S03]  /*2480*/  SHF.R.U32.HI R0, RZ, 0x7, R0 ;  /* 0x00000007ff007819 */ /* 0x000fc60000011600 */
        /* <DEDUP_REMOVED lines=33> */
[----:B------:R-:W0:Y:S04]  /*26a0*/  SHFL.IDX PT, R0, R0, RZ, 0x1f ;  /* 0x00001fff00007589 */ /* 0x000e2800000e0000 */
[----:B------:R2:W-:Y:S04]  /*26b0*/  STL [R1+0x14c], RZ ;  /* 0x00014cff01007387 */ /* 0x0005e80000100800 */
[----:B------:R2:W-:Y:S04]  /*26c0*/  STL [R1+0x150], RZ ;  /* 0x000150ff01007387 */ /* 0x0005e80000100800 */
[----:B------:R2:W-:Y:S04]  /*26d0*/  STL [R1+0x154], RZ ;  /* 0x000154ff01007387 */ /* 0x0005e80000100800 */
[----:B------:R2:W-:Y:S04]  /*26e0*/  STL [R1+0x158], RZ ;  /* 0x000158ff01007387 */ /* 0x0005e80000100800 */
[----:B------:R2:W-:Y:S04]  /*26f0*/  STL [R1+0x15c], RZ ;  /* 0x00015cff01007387 */ /* 0x0005e80000100800 */
[----:B------:R2:W-:Y:S01]  /*2700*/  STL [R1+0x160], RZ ;  /* 0x000160ff01007387 */ /* 0x0005e20000100800 */
[----:B0-----:R-:W-:-:S03]  /*2710*/  R2UR UR11, R0 ;  /* 0x00000000000b72ca */ /* 0x001fc600000e0000 */
[----:B------:R2:W-:Y:S04]  /*2720*/  STL [R1+0x164], RZ ;  /* 0x000164ff01007387 */ /* 0x0005e80000100800 */
[----:B------:R2:W-:Y:S04]  /*2730*/  STL [R1+0x168], RZ ;  /* 0x000168ff01007387 */ /* 0x0005e80000100800 */
[----:B------:R2:W-:Y:S02]  /*2740*/  STL [R1+0x16c], RZ ;  /* 0x00016cff01007387 */ /* 0x0005e40000100800 */
[----:B------:R-:W-:-:S02]  /*2750*/  ULEA.HI UR12, UR11, UR11, URZ, 0x1 ;  /* 0x0000000b0b0c7291 */ /* 0x000fc4000f8f083f */
[----:B------:R2:W-:Y:S02]  /*2760*/  STL [R1+0x170], RZ ;  /* 0x000170ff01007387 */ /* 0x0005e40000100800 */
[----:B------:R-:W-:Y:S02]  /*2770*/  ULOP3.LUT UR16, UR12, 0x7fffe, URZ, 0xc0, !UPT ;  /* 0x0007fffe0c107892 */ /* 0x000fe4000f8ec03f */
[----:B------:R2:W-:Y:S01]  /*2780*/  STL [R1+0x174], RZ ;  /* 0x000174ff01007387 */ /* 0x0005e20000100800 */
[----:B-1----:R-:W-:Y:S02]  /*2790*/  ULEA UR12, UR18, UR17, 0x18 ;  /* 0x00000011120c7291 */ /* 0x002fe4000f8ec03f */
[----:B------:R-:W-:Y:S01]  /*27a0*/  UIADD3 UR16, UR11, -UR16, URZ ;  /* 0x800000100b107290 */ /* 0x000fe2000fffe03f */
[----:B------:R2:W-:Y:S03]  /*27b0*/  STL [R1+0x178], RZ ;  /* 0x000178ff01007387 */ /* 0x0005e60000100800 */
[----:B------:R-:W-:Y:S01]  /*27c0*/  ULEA UR16, UR16, UR12, 0xd ;  /* 0x0000000c10107291 */ /* 0x000fe2000f8e683f */
[----:B------:R2:W-:Y:S03]  /*27d0*/  STL [R1+0x17c], RZ ;  /* 0x00017cff01007387 */ /* 0x0005e60000100800 */
[----:B------:R-:W-:Y:S01]  /*27e0*/  UIADD3 UR16, UR16, 0x100, URZ ;  /* 0x0000010010107890 */ /* 0x000fe2000fffe03f */
[----:B------:R2:W-:Y:S03]  /*27f0*/  STL [R1+0x180], RZ ;  /* 0x000180ff01007387 */ /* 0x0005e60000100800 */
[----:B------:R-:W-:Y:S01]  /*2800*/  USHF.R.U32.HI UR11, URZ, 0x4, UR16 ;  /* 0x000000043f0b7899 */ /* 0x000fe20008011610 */
[----:B------:R2:W-:Y:S03]  /*2810*/  STL [R1+0x184], RZ ;  /* 0x000184ff01007387 */ /* 0x0005e60000100800 */
[----:B------:R-:W-:Y:S01]  /*2820*/  ULOP3.LUT UR11, UR11, 0x3fff, URZ, 0xc0, !UPT ;  /* 0x00003fff0b0b7892 */ /* 0x000fe2000f8ec03f */
[----:B------:R2:W-:Y:S04]  /*2830*/  STL [R1+0x188], RZ ;  /* 0x000188ff01007387 */ /* 0x0005e80000100800 */
        /* <DEDUP_REMOVED lines=28> */
[----:B------:R2:W-:Y:S01]  /*2a00*/  STL [R1+0x1fc], RZ ;  /* 0x0001fcff01007387 */ /* 0x0005e20000100800 */
[----:B------:R-:W-:Y:S05]  /*2a10*/  @!P0 BRA `(.L_x_13) ;  /* 0x0000006000a88947 */ /* 0x000fea0003800000 */
[----:B------:R-:W-:-:S06]  /*2a20*/  UISETP.NE.AND UP0, UPT, UR22, 0x3, UPT ;  /* 0x000000031600788c */ /* 0x000fcc000bf05270 */
[----:B------:R-:W-:-:S13]  /*2a30*/  PLOP3.LUT P1, PT, PT, PT, UP0, 0x80, 0x0 ;  /* 0x000000000000781c */ /* 0x000fda0003f2f008 */
[----:B------:R-:W-:Y:S05]  /*2a40*/  @!P1 BRA `(.L_x_14) ;  /* 0x0000000000049947 */ /* 0x000fea0003800000 */
[----:B------:R-:W-:Y:S01]  /*2a50*/  BPT.TRAP 0x1 ;  /* 0x000000040000795c */ /* 0x000fe20000300000 */
.L_x_14:
[----:B------:R-:W-:Y:S01]  /*2a60*/  ULEA UR6, UR5, UR12, 0x3 ;  /* 0x0000000c05067291 */ /* 0x000fe2000f8e183f */
[----:B------:R-:W-:-:S05]  /*2a70*/  IMAD.U32 R0, RZ, RZ, UR4 ;  /* 0x00000004ff007e24 */ /* 0x000fca000f8e00ff */
[----:B------:R-:W-:-:S04]  /*2a80*/  SHF.L.U32 R0, R0, 0x1f, RZ ;  /* 0x0000001f00007819 */ /* 0x000fc800000006ff */
[----:B------:R0:W1:Y:S01]  /*2a90*/  SYNCS.PHASECHK.TRANS64.TRYWAIT P0, [UR6], R0 ;  /* 0x00000000ff0075a7 */ /* 0x0000620008000146 */
[----:B------:R-:W-:Y:S05]  /*2aa0*/  @!P1 BRA `(.L_x_15) ;  /* 0x0000000000049947 */ /* 0x000fea0003800000 */
[----:B------:R-:W-:Y:S01]  /*2ab0*/  BPT.TRAP 0x1 ;  /* 0x000000040000795c */ /* 0x000fe20000300000 */
.L_x_15:
[----:B-1----:R-:W-:Y:S05]  /*2ac0*/  @P0 BRA `(.L_x_16) ;  /* 0x0000000000080947 */ /* 0x002fea0003800000 */
[----:B------:R-:W1:Y:S02]  /*2ad0*/  SYNCS.PHASECHK.TRANS64.TRYWAIT P0, [UR6], R0 ;  /* 0x00000000ff0075a7 */ /* 0x000e640008000146 */
[----:B-1----:R-:W-:Y:S05]  /*2ae0*/  @!P0 BRA `(.L_x_17) ;  /* 0x0000026c00548947 */ /* 0x002fea0003800000 */
.L_x_16:
[----:B------:R-:W-:Y:S01]  /*2af0*/  UIADD3 UR6, UR12, 0x18100, URZ ;  /* 0x000181000c067890 */ /* 0x000fe2000fffe03f */
[----:B------:R-:W-:Y:S01]  /*2b00*/  WARPGROUP.ARRIVE ;  /* 0x00000000000079c5 */ /* 0x000fe20000000000 */
[----:B------:R-:W-:Y:S02]  /*2b10*/  ULOP3.LUT UR7, UR11, 0x10000, URZ, 0xfc, !UPT ;  /* 0x000100000b077892 */ /* 0x000fe4000f8efc3f */
[----:B------:R-:W-:Y:S02]  /*2b20*/  USHF.R.U32.HI UR6, URZ, 0x4, UR6 ;  /* 0x000000043f067899 */ /* 0x000fe40008011606 */
[----:B------:R-:W-:Y:S02]  /*2b30*/  ULEA UR7, UR5, UR7, 0xb ;  /* 0x0000000705077291 */ /* 0x000fe4000f8e583f */
[----:B------:R-:W-:Y:S01]  /*2b40*/  ULOP3.LUT UR6, UR6, 0x3fff, URZ, 0xc0, !UPT ;  /* 0x00003fff06067892 */ /* 0x000fe2000f8ec03f */
[----:B------:R-:W-:Y:S01]  /*2b50*/  UMOV UR17, 0x40000040 ;  /* 0x4000004000117882 */ /* 0x000fe20000000000 */
[----:B------:R-:W-:-:S02]  /*2b60*/  UMOV UR19, 0x40000040 ;  /* 0x4000004000137882 */ /* 0x000fc40000000000 */
[----:B------:R-:W-:Y:S01]  /*2b70*/  ULOP3.LUT UR6, UR6, 0x10000, URZ, 0xfc, !UPT ;  /* 0x0001000006067892 */ /* 0x000fe2000f8efc3f */
[----:B------:R-:W-:-:S03]  /*2b80*/  UMOV UR16, UR7 ;  /* 0x0000000700107c82 */ /* 0x000fc60008000000 */
[----:B------:R-:W-:-:S07]  /*2b90*/  ULEA UR8, UR5, UR6, 0xb ;  /* 0x0000000605087291 */ /* 0x000fce000f8e583f */
[----:B------:R-:W-:Y:S02]  /*2ba0*/  UMOV UR18, UR8 ;  /* 0x0000000800127c82 */ /* 0x000fe40008000000 */
[----:B------:R-:W-:Y:S01]  /*2bb0*/  QGMMA.64x256x32.F32.E5M2.E5M2 R24, gdesc[UR16], RZ, !UPT, gsb0 ;  /* 0x03e00000101879f3 */ /* 0x000fe2000c0038ff */
[----:B------:R-:W-:Y:S01]  /*2bc0*/  UIADD3 UR16, UR7, 0x400, URZ ;  /* 0x0000040007107890 */ /* 0x000fe2000fffe03f */
[----:B------:R-:W-:Y:S01]  /*2bd0*/  UMOV UR17, 0x40000040 ;  /* 0x4000004000117882 */ /* 0x000fe20000000000 */
[----:B------:R-:W-:Y:S02]  /*2be0*/  WARPGROUP.DEPBAR.LE gsb0, 0x0 ;  /* 0x00008000000079c5 */ /* 0x000fe40000010000 */
[----:B------:R-:W-:Y:S04]  /*2bf0*/  STL.64 [R1], R24 ;  /* 0x0000001801007387 */ /* 0x000fe80000100a00 */
[----:B------:R-:W-:Y:S04]  /*2c00*/  STL.64 [R1+0x8], R26 ;  /* 0x0000081a01007387 */ /* 0x000fe80000100a00 */
        /* <DEDUP_REMOVED lines=61> */
[----:B------:R3:W-:Y:S02]  /*2fe0*/  STL.64 [R1+0x1f8], R150 ;  /* 0x0001f89601007387 */ /* 0x0007e40000100a00 */
[----:B---3--:R-:W-:-:S06]  /*2ff0*/  WARPGROUP.ARRIVE ;  /* 0x00000000000079c5 */ /* 0x008fcc0000000000 */
[----:B------:R-:W-:Y:S03]  /*3000*/  QGMMA.64x256x32.F32.E5M2.E5M2 R24, gdesc[UR16], RZ, !UPT, gsb0 ;  /* 0x03e00000101879f3 */ /* 0x000fe6000c0038ff */
[----:B------:R-:W-:Y:S02]  /*3010*/  WARPGROUP.DEPBAR.LE gsb0, 0x0 ;  /* 0x00008000000079c5 */ /* 0x000fe40000010000 */
        /* <DEDUP_REMOVED lines=63> */
[----:B------:R3:W-:Y:S04]  /*3410*/  STL.64 [R1+0x5c8], R24 ;  /* 0x0005c81801007387 */ /* 0x0007e80000100a00 */
[----:B---3--:R-:W3:Y:S04]  /*3420*/  LDL.LU.64 R24, [R1] ;  /* 0x0000000001187983 */ /* 0x008ee80000300a00 */
[----:B------:R-:W3:Y:S04]  /*3430*/  LDL.LU.64 R26, [R1+0x8] ;  /* 0x00000800011a7983 */ /* 0x000ee80000300a00 */
        /* <DEDUP_REMOVED lines=61> */
[----:B------:R-:W3:Y:S01]  /*3810*/  LDL.LU.64 R150, [R1+0x1f8] ;  /* 0x0001f80001967983 */ /* 0x000ee20000300a00 */
[----:B------:R-:W-:-:S02]  /*3820*/  UIADD3 UR16, UR7, 0x2, URZ ;  /* 0x0000000207107890 */ /* 0x000fc4000fffe03f */
[----:B------:R-:W-:Y:S01]  /*3830*/  UIADD3 UR18, UR8, 0x2, URZ ;  /* 0x0000000208127890 */ /* 0x000fe2000fffe03f */
[----:B------:R-:W-:Y:S01]  /*3840*/  UMOV UR17, 0x40000040 ;  /* 0x4000004000117882 */ /* 0x000fe20000000000 */
[----:B------:R-:W-:Y:S01]  /*3850*/  UMOV UR19, 0x40000040 ;  /* 0x4000004000137882 */ /* 0x000fe20000000000 */
[----:B---3--:R-:W-:-:S06]  /*3860*/  WARPGROUP.ARRIVE ;  /* 0x00000000000079c5 */ /* 0x008fcc0000000000 */
[----:B------:R-:W-:Y:S03]  /*3870*/  QGMMA.64x256x32.F32.E5M2.E5M2 R24, gdesc[UR16], R24, gsb0 ;  /* 0x03e00000101879f3 */ /* 0x000fe60008003818 */
[----:B------:R-:W-:Y:S02]  /*3880*/  WARPGROUP.DEPBAR.LE gsb0, 0x0 ;  /* 0x00008000000079c5 */ /* 0x000fe40000010000 */
[----:B------:R-:W-:Y:S01]  /*3890*/  STL.64 [R1], R24 ;  /* 0x0000001801007387 */ /* 0x000fe20000100a00 */
[----:B------:R-:W-:Y:S02]  /*38a0*/  IMAD.MOV.U32 R2, RZ, RZ, R150 ;  /* 0x000000ffff027224 */ /* 0x000fe400078e0096 */
[----:B01----:R-:W-:Y:S01]  /*38b0*/  IMAD.MOV.U32 R0, RZ, RZ, R151 ;  /* 0x000000ffff007224 */ /* 0x003fe200078e0097 */
[----:B------:R-:W-:Y:S01]  /*38c0*/  STL.64 [R1+0x8], R26 ;  /* 0x0000081a01007387 */ /* 0x000fe20000100a00 */
[----:B------:R-:W-:-:S02]  /*38d0*/  IMAD.MOV.U32 R4, RZ, RZ, R148 ;  /* 0x000000ffff047224 */ /* 0x000fc400078e0094 */
[----:B------:R-:W-:Y:S01]  /*38e0*/  IMAD.MOV.U32 R3, RZ, RZ, R149 ;  /* 0x000000ffff037224 */ /* 0x000fe200078e0095 */
[----:B------:R-:W-:Y:S01]  /*38f0*/  STL.64 [R1+0x10], R28 ;  /* 0x0000101c01007387 */ /* 0x000fe20000100a00 */
[----:B------:R-:W-:Y:S02]  /*3900*/  IMAD.MOV.U32 R6, RZ, RZ, R146 ;  /* 0x000000ffff067224 */ /* 0x000fe400078e0092 */
[----:B------:R-:W-:Y:S01]  /*3910*/  IMAD.MOV.U32 R5, RZ, RZ, R147 ;  /* 0x000000ffff057224 */ /* 0x000fe200078e0093 */
[----:B------:R-:W-:Y:S01]  /*3920*/  STL.64 [R1+0x18], R30 ;  /* 0x0000181e01007387 */ /* 0x000fe20000100a00 */
[----:B------:R-:W-:Y:S02]  /*3930*/  IMAD.MOV.U32 R8, RZ, RZ, R144 ;  /* 0x000000ffff087224 */ /* 0x000fe400078e0090 */
[----:B------:R-:W-:Y:S01]  /*3940*/  IMAD.MOV.U32 R7, RZ, RZ, R145 ;  /* 0x000000ffff077224 */ /* 0x000fe200078e0091 */
        /* <DEDUP_REMOVED lines=18> */
[----:B------:R0:W-:Y:S01]  /*3a70*/  STL [R1+0x50], R44 ;  /* 0x0000502c01007387 */ /* 0x0001e20000100800 */
[----:B------:R-:W-:-:S02]  /*3a80*/  IMAD.MOV.U32 R22, RZ, RZ, R130 ;  /* 0x000000ffff167224 */ /* 0x000fc400078e0082 */
[----:B------:R-:W-:Y:S01]  /*3a90*/  IMAD.MOV.U32 R21, RZ, RZ, R131 ;  /* 0x000000ffff157224 */ /* 0x000fe200078e0083 */
[----:B------:R-:W3:Y:S01]  /*3aa0*/  LDL.LU.64 R150, [R1+0x7c0] ;  /* 0x0007c00001967983 */ /* 0x000ee20000300a00 */
[----:B------:R-:W-:Y:S02]  /*3ab0*/  IMAD.MOV.U32 R212, RZ, RZ, R128 ;  /* 0x000000ffffd47224 */ /* 0x000fe400078e0080 */
[----:B------:R-:W-:Y:S01]  /*3ac0*/  IMAD.MOV.U32 R23, RZ, RZ, R129 ;  /* 0x000000ffff177224 */ /* 0x000fe200078e0081 */
[----:B------:R-:W3:Y:S01]  /*3ad0*/  LDL.LU.64 R148, [R1+0x7b8] ;  /* 0x0007b80001947983 */ /* 0x000ee20000300a00 */
[----:B------:R-:W-:Y:S02]  /*3ae0*/  IMAD.MOV.U32 R210, RZ, RZ, R126 ;  /* 0x000000ffffd27224 */ /* 0x000fe400078e007e */
[----:B------:R-:W-:Y:S01]  /*3af0*/  IMAD.MOV.U32 R211, RZ, RZ, R127 ;  /* 0x000000ffffd37224 */ /* 0x000fe200078e007f */
[----:B------:R-:W3:Y:S01]  /*3b00*/  LDL.LU.64 R146, [R1+0x7b0] ;  /* 0x0007b00001927983 */ /* 0x000ee20000300a00 */
        /* <DEDUP_REMOVED lines=120> */
[----:B------:R-:W-:-:S03]  /*4290*/  IMAD.MOV.U32 R235, RZ, RZ, R45 ;  /* 0x000000ffffeb7224 */ /* 0x000fc600078e002d */
        /* <DEDUP_REMOVED lines=10> */
[----:B0-----:R-:W3:Y:S04]  /*4340*/  LDL.LU.64 R44, [R1+0x618] ;  /* 0x00061800012c7983 */ /* 0x001ee80000300a00 */
        /* <DEDUP_REMOVED lines=10> */
[----:B------:R-:W-:Y:S01]  /*43f0*/  UIADD3 UR16, UR7, 0x402, URZ ;  /* 0x0000040207107890 */ /* 0x000fe2000fffe03f */
[----:B------:R-:W-:Y:S01]  /*4400*/  UMOV UR17, 0x40000040 ;  /* 0x4000004000117882 */ /* 0x000fe20000000000 */
[----:B---3--:R-:W-:-:S07]  /*4410*/  WARPGROUP.ARRIVE ;  /* 0x00000000000079c5 */ /* 0x008fce0000000000 */
[----:B------:R-:W-:Y:S03]  /*4420*/  QGMMA.64x256x32.F32.E5M2.E5M2 R24, gdesc[UR16], R24, gsb0 ;  /* 0x03e00000101879f3 */ /* 0x000fe60008003818 */
        /* <DEDUP_REMOVED lines=23> */
[----:B0-----:R-:W3:Y:S04]  /*45a0*/  LDL.LU R108, [R1] ;  /* 0x00000000016c7983 */ /* 0x001ee80000300800 */
[----:B------:R-:W3:Y:S04]  /*45b0*/  LDL.LU R109, [R1+0x4] ;  /* 0x00000400016d7983 */ /* 0x000ee80000300800 */
        /* <DEDUP_REMOVED lines=18> */
[----:B------:R-:W3:Y:S01]  /*46e0*/  LDL.LU R128, [R1+0x50] ;  /* 0x0000500001807983 */ /* 0x000ee20000300800 */
[----:B------:R-:W-:-:S02]  /*46f0*/  IMAD.MOV.U32 R129, RZ, RZ, R235 ;  /* 0x000000ffff817224 */ /* 0x000fc400078e00eb */
[----:B------:R-:W-:Y:S02]  /*4700*/  IMAD.MOV.U32 R130, RZ, RZ, R234 ;  /* 0x000000ffff827224 */ /* 0x000fe400078e00ea */
[----:B------:R-:W-:Y:S02]  /*4710*/  IMAD.MOV.U32 R131, RZ, RZ, R233 ;  /* 0x000000ffff837224 */ /* 0x000fe400078e00e9 */
[----:B------:R-:W-:Y:S02]  /*4720*/  IMAD.MOV.U32 R132, RZ, RZ, R232 ;  /* 0x000000ffff847224 */ /* 0x000fe400078e00e8 */
[----:B------:R-:W-:Y:S02]  /*4730*/  IMAD.MOV.U32 R133, RZ, RZ, R231 ;  /* 0x000000ffff857224 */ /* 0x000fe400078e00e7 */
[----:B------:R-:W-:Y:S02]  /*4740*/  IMAD.MOV.U32 R134, RZ, RZ, R230 ;  /* 0x000000ffff867224 */ /* 0x000fe400078e00e6 */
        /* <DEDUP_REMOVED lines=39> */
[----:B------:R-:W-:Y:S01]  /*49c0*/  IMAD.MOV.U32 R235, RZ, RZ, R0 ;  /* 0x000000ffffeb7224 */ /* 0x000fe200078e0000 */
[----:B------:R-:W-:Y:S02]  /*49d0*/  UIADD3 UR16, UR7, 0x4, URZ ;  /* 0x0000000407107890 */ /* 0x000fe4000fffe03f */
[----:B------:R-:W-:Y:S01]  /*49e0*/  UIADD3 UR18, UR8, 0x4, URZ ;  /* 0x0000000408127890 */ /* 0x000fe2000fffe03f */
[----:B------:R-:W-:Y:S01]  /*49f0*/  UMOV UR17, 0x40000040 ;  /* 0x4000004000117882 */ /* 0x000fe20000000000 */
[----:B------:R-:W-:Y:S01]  /*4a00*/  UMOV UR19, 0x40000040 ;  /* 0x4000004000137882 */ /* 0x000fe20000000000 */
[----:B---3--:R-:W-:-:S06]  /*4a10*/  WARPGROUP.ARRIVE ;  /* 0x00000000000079c5 */ /* 0x008fcc0000000000 */
[----:B------:R-:W-:Y:S03]  /*4a20*/  QGMMA.64x256x32.F32.E5M2.E5M2 R108, gdesc[UR16], R108, gsb0 ;  /* 0x03e00000106c79f3 */ /* 0x000fe6000800386c */
        /* <DEDUP_REMOVED lines=183> */
[----:B0-----:R-:W3:Y:S04]  /*55a0*/  LDL.LU.64 R108, [R1] ;  /* 0x00000000016c7983 */ /* 0x001ee80000300a00 */
        /* <DEDUP_REMOVED lines=183> */
[----:B------:R-:W-:-:S02]  /*6120*/  UMOV UR17, 0x40000040 ;  /* 0x4000004000117882 */ /* 0x000fc40000000000 */
[----:B------:R0:W-:Y:S01]  /*6130*/  STL [R1+0x2d0], RZ ;  /* 0x0002d0ff01007387 */ /* 0x0001e20000100800 */
[----:B------:R-:W-:-:S03]  /*6140*/  ULDC UR7, c[0x0][0x50c] ;  /* 0x0001430000077ab9 */ /* 0x000fc60000000800 */
        /* <DEDUP_REMOVED lines=37> */
[----:B---3--:R-:W-:-:S06]  /*63a0*/  WARPGROUP.ARRIVE ;  /* 0x00000000000079c5 */ /* 0x008fcc0000000000 */
[----:B------:R-:W-:Y:S01]  /*63b0*/  QGMMA.64x256x32.F32.E5M2.E5M2 R24, gdesc[UR16], R24, gsb0 ;  /* 0x03e00000101879f3 */ /* 0x000fe20008003818 */
[----:B------:R0:W-:Y:S04]  /*63c0*/  STL [R1+0x238], RZ ;  /* 0x000238ff01007387 */ /* 0x0001e80000100800 */
[----:B------:R0:W-:Y:S04]  /*63d0*/  STL [R1+0x234], RZ ;  /* 0x000234ff01007387 */ /* 0x0001e80000100800 */
[----:B------:R0:W-:Y:S04]  /*63e0*/  STL [R1+0x230], RZ ;  /* 0x000230ff01007387 */ /* 0x0001e80000100800 */
[----:B------:R0:W-:Y:S04]  /*63f0*/  STL [R1+0x22c], RZ ;  /* 0x00022cff01007387 */ /* 0x0001e80000100800 */
[----:B------:R0:W-:Y:S04]  /*6400*/  STL [R1+0x228], RZ ;  /* 0x000228ff01007387 */ /* 0x0001e80000100800 */
[----:B------:R0:W-:Y:S01]  /*6410*/  STL [R1+0x224], RZ ;  /* 0x000224ff01007387 */ /* 0x0001e20000100800 */
[----:B------:R-:W-:-:S03]  /*6420*/  UISETP.NE.AND UP0, UPT, UR7, 0x4, UPT ;  /* 0x000000040700788c */ /* 0x000fc6000bf05270 */
[----:B------:R0:W-:Y:S04]  /*6430*/  STL [R1+0x220], RZ ;  /* 0x000220ff01007387 */ /* 0x0001e80000100800 */
[----:B------:R0:W-:Y:S04]  /*6440*/  STL [R1+0x21c], RZ ;  /* 0x00021cff01007387 */ /* 0x0001e80000100800 */
[----:B------:R0:W-:Y:S04]  /*6450*/  STL [R1+0x218], RZ ;  /* 0x000218ff01007387 */ /* 0x0001e80000100800 */
[----:B------:R0:W-:Y:S01]  /*6460*/  STL [R1+0x214], RZ ;  /* 0x000214ff01007387 */ /* 0x0001e20000100800 */
[----:B------:R-:W-:-:S03]  /*6470*/  USEL UR7, URZ, 0x1, UP0 ;  /* 0x000000013f077887 */ /* 0x000fc60008000000 */
[----:B------:R0:W-:Y:S04]  /*6480*/  STL [R1+0x210], RZ ;  /* 0x000210ff01007387 */ /* 0x0001e80000100800 */
[----:B------:R0:W-:Y:S04]  /*6490*/  STL [R1+0x20c], RZ ;  /* 0x00020cff01007387 */ /* 0x0001e80000100800 */
[----:B------:R0:W-:Y:S04]  /*64a0*/  STL [R1+0x208], RZ ;  /* 0x000208ff01007387 */ /* 0x0001e80000100800 */
[----:B------:R0:W-:Y:S04]  /*64b0*/  STL [R1+0x204], RZ ;  /* 0x000204ff01007387 */ /* 0x0001e80000100800 */
[----:B------:R0:W-:Y:S01]  /*64c0*/  STL [R1+0x200], RZ ;  /* 0x000200ff01007387 */ /* 0x0001e20000100800 */
[----:B------:R-:W-:Y:S01]  /*64d0*/  ISETP.NE.AND P0, PT, RZ, UR7, PT ;  /* 0x00000007ff007c0c */ /* 0x000fe2000bf05270 */
[----:B------:R-:W-:Y:S01]  /*64e0*/  UMOV UR6, 0x4 ;  /* 0x0000000400067882 */ /* 0x000fe20000000000 */
[----:B------:R-:W-:Y:S01]  /*64f0*/  IMAD.MOV.U32 R0, RZ, RZ, R235 ;  /* 0x000000ffff007224 */ /* 0x000fe200078e00eb */
[----:B------:R-:W-:-:S02]  /*6500*/  CS2R R236, SRZ ;  /* 0x0000000000ec7805 */ /* 0x000fc4000001ff00 */
[----:B-1----:R-:W-:Y:S02]  /*6510*/  CS2R R234, SRZ ;  /* 0x0000000000ea7805 */ /* 0x002fe4000001ff00 */
[----:B------:R-:W-:Y:S02]  /*6520*/  CS2R R232, SRZ ;  /* 0x0000000000e87805 */ /* 0x000fe4000001ff00 */
[----:B------:R-:W-:Y:S02]  /*6530*/  CS2R R230, SRZ ;  /* 0x0000000000e67805 */ /* 0x000fe4000001ff00 */
[----:B------:R-:W-:Y:S02]  /*6540*/  CS2R R228, SRZ ;  /* 0x0000000000e47805 */ /* 0x000fe4000001ff00 */
[----:B------:R-:W-:Y:S02]  /*6550*/  CS2R R226, SRZ ;  /* 0x0000000000e27805 */ /* 0x000fe4000001ff00 */
[----:B------:R-:W-:-:S02]  /*6560*/  CS2R R224, SRZ ;  /* 0x0000000000e07805 */ /* 0x000fc4000001ff00 */
[----:B------:R-:W-:Y:S02]  /*6570*/  CS2R R222, SRZ ;  /* 0x0000000000de7805 */ /* 0x000fe4000001ff00 */
        /* <DEDUP_REMOVED lines=45> */
[----:B------:R-:W-:Y:S01]  /*6850*/  CS2R R2, SRZ ;  /* 0x0000000000027805 */ /* 0x000fe2000001ff00 */
[----:B------:R-:W-:Y:S02]  /*6860*/  WARPGROUP.DEPBAR.LE gsb0, 0x0 ;  /* 0x00008000000079c5 */ /* 0x000fe40000010000 */
[----:B0-----:R-:W-:Y:S05]  /*6870*/  @!P0 BRA `(.L_x_18) ;  /* 0x0000002000f88947 */ /* 0x001fea0003800000 */
[----:B------:R-:W3:Y:S04]  /*6880*/  LDL R2, [R1] ;  /* 0x0000000001027983 */ /* 0x000ee80000100800 */
[----:B------:R-:W4:Y:S04]  /*6890*/  LDL R3, [R1+0x4] ;  /* 0x0000040001037983 */ /* 0x000f280000100800 */
[----:B------:R-:W5:Y:S04]  /*68a0*/  LDL R4, [R1+0x8] ;  /* 0x0000080001047983 */ /* 0x000f680000100800 */
[----:B------:R-:W2:Y:S04]  /*68b0*/  LDL R5, [R1+0xc] ;  /* 0x00000c0001057983 */ /* 0x000ea80000100800 */
        /* <DEDUP_REMOVED lines=102> */
[----:B------:R0:W-:Y:S04]  /*6f20*/  STL [R1+0x4b8], R131 ;  /* 0x0004b88301007387 */ /* 0x0001e80000100800 */
[----:B0-----:R-:W2:Y:S04]  /*6f30*/  LDL R131, [R1+0x1a8] ;  /* 0x0001a80001837983 */ /* 0x001ea80000100800 */
        /* <DEDUP_REMOVED lines=39> */
[----:B0-----:R-:W2:Y:S01]  /*71b0*/  LDL R151, [R1+0x1f8] ;  /* 0x0001f80001977983 */ /* 0x001ea20000100800 */
[----:B------:R-:W-:-:S01]  /*71c0*/  FADD R0, RZ, R0 ;  /* 0x00000000ff007221 */ /* 0x000fc20000000000 */
[----:B---3--:R-:W-:Y:S01]  /*71d0*/  FADD R2, RZ, R2 ;  /* 0x00000002ff027221 */ /* 0x008fe20000000000 */
[----:B----4-:R-:W-:-:S01]  /*71e0*/  FADD R3, RZ, R3 ;  /* 0x00000003ff037221 */ /* 0x010fc20000000000 */
[----:B-----5:R-:W-:Y:S01]  /*71f0*/  FADD R4, RZ, R4 ;  /* 0x00000004ff047221 */ /* 0x020fe20000000000 */
[----:B--2---:R-:W-:-:S01]  /*7200*/  FADD R5, RZ, R5 ;  /* 0x00000005ff057221 */ /* 0x004fc20000000000 */
[----:B------:R-:W-:Y:S01]  /*7210*/  FADD R6, RZ, R6 ;  /* 0x00000006ff067221 */ /* 0x000fe20000000000 */
[----:B------:R-:W-:-:S01]  /*7220*/  FADD R7, RZ, R7 ;  /* 0x00000007ff077221 */ /* 0x000fc20000000000 */
        /* <DEDUP_REMOVED lines=14> */
[----:B------:R-:W2:Y:S01]  /*7310*/  LDL.LU R131, [R1+0x4b8] ;  /* 0x0004b80001837983 */ /* 0x000ea20000300800 */
        /* <DEDUP_REMOVED lines=13> */
[----:B------:R-:W3:Y:S01]  /*73f0*/  LDL.LU R132, [R1+0x4b4] ;  /* 0x0004b40001847983 */ /* 0x000ee20000300800 */
        /* <DEDUP_REMOVED lines=16> */
[----:B------:R0:W-:Y:S01]  /*7500*/  STL [R1+0x200], R133 ;  /* 0x0002008501007387 */ /* 0x0001e20000100800 */
        /* <DEDUP_REMOVED lines=9> */
[----:B0-----:R-:W4:Y:S01]  /*75a0*/  LDL.LU R133, [R1+0x4b0] ;  /* 0x0004b00001857983 */ /* 0x001f220000300800 */
[----:B------:R-:W-:-:S01]  /*75b0*/  FADD R184, RZ, R184 ;  /* 0x000000b8ffb87221 */ /* 0x000fc20000000000 */
[----:B------:R-:W-:Y:S01]  /*75c0*/  FADD R185, RZ, R185 ;  /* 0x000000b9ffb97221 */ /* 0x000fe20000000000 */
[----:B------:R-:W-:-:S01]  /*75d0*/  FADD R186, RZ, R186 ;  /* 0x000000baffba7221 */ /* 0x000fc20000000000 */
        /* <DEDUP_REMOVED lines=10> */
[----:B0-----:R-:W5:Y:S01]  /*7680*/  LDL.LU R134, [R1+0x4ac] ;  /* 0x0004ac0001867983 */ /* 0x001f620000300800 */
        /* <DEDUP_REMOVED lines=52> */
[----:B0-----:R-:W5:Y:S04]  /*79d0*/  LDL.LU R138, [R1+0x49c] ;  /* 0x00049c00018a7983 */ /* 0x001f680000300800 */
[----:B------:R0:W-:Y:S01]  /*79e0*/  STL [R1+0x218], R139 ;  /* 0x0002188b01007387 */ /* 0x0001e20000100800 */
[----:B------:R-:W-:-:S03]  /*79f0*/  FADD R140, RZ, R140 ;  /* 0x0000008cff8c7221 */ /* 0x000fc60000000000 */
        /* <DEDUP_REMOVED lines=34> */
[----:B------:R0:W-:Y:S04]  /*7c20*/  STL [R1+0x248], R151 ;  /* 0x0002489701007387 */ /* 0x0001e80000100800 */
[----:B0-----:R-:W5:Y:S04]  /*7c30*/  LDL.LU R151, [R1+0x468] ;  /* 0x0004680001977983 */ /* 0x001f680000300800 */
[----:B------:R0:W-:Y:S02]  /*7c40*/  STL [R1+0x24c], R0 ;  /* 0x00024c0001007387 */ /* 0x0001e40000100800 */
[----:B0-----:R-:W-:-:S05]  /*7c50*/  FADD R0, RZ, R24 ;  /* 0x00000018ff007221 */ /* 0x001fca0000000000 */
        /* <DEDUP_REMOVED lines=213> */
[----:B--2---:R-:W-:-:S05]  /*89b0*/  FADD R0, RZ, R131 ;  /* 0x00000083ff007221 */ /* 0x004fca0000000000 */
[----:B------:R3:W-:Y:S02]  /*89c0*/  STL [R1+0x3fc], R0 ;  /* 0x0003fc0001007387 */ /* 0x0007e40000100800 */
[----:B---3--:R-:W-:-:S05]  /*89d0*/  FADD R0, RZ, R132 ;  /* 0x00000084ff007221 */ /* 0x008fca0000000000 */
[----:B------:R4:W-:Y:S02]  /*89e0*/  STL [R1+0x400], R0 ;  /* 0x0004000001007387 */ /* 0x0009e40000100800 */
[----:B----4-:R-:W-:-:S05]  /*89f0*/  FADD R0, RZ, R133 ;  /* 0x00000085ff007221 */ /* 0x010fca0000000000 */
[----:B------:R5:W-:Y:S02]  /*8a00*/  STL [R1+0x404], R0 ;  /* 0x0004040001007387 */ /* 0x000be40000100800 */
[----:B-----5:R-:W-:-:S05]  /*8a10*/  FADD R0, RZ, R134 ;  /* 0x00000086ff007221 */ /* 0x020fca0000000000 */
        /* <DEDUP_REMOVED lines=34> */
[----:B------:R0:W-:Y:S01]  /*8c40*/  STL [R1+0x44c], R0 ;  /* 0x00044c0001007387 */ /* 0x0001e20000100800 */
[----:B------:R-:W-:-:S05]  /*8c50*/  UMOV UR6, URZ ;  /* 0x0000003f00067c82 */ /* 0x000fca0008000000 */
.L_x_18:
[----:B------:R-:W-:Y:S01]  /*8c60*/  UIADD3 UR23, UR5, 0x1, URZ ;  /* 0x0000000105177890 */ /* 0x000fe2000fffe03f */
[----:B------:R-:W-:-:S03]  /*8c70*/  UMOV UR8, 0x1 ;  /* 0x0000000100087882 */ /* 0x000fc60000000000 */
[----:B------:R-:W-:-:S04]  /*8c80*/  UISETP.NE.AND UP0, UPT, UR23, 0x3, UPT ;  /* 0x000000031700788c */ /* 0x000fc8000bf05270 */
[----:B------:R-:W-:Y:S02]  /*8c90*/  USEL UR24, URZ, 0x1, UP0 ;  /* 0x000000013f187887 */ /* 0x000fe40008000000 */
[----:B------:R-:W-:Y:S02]  /*8ca0*/  USEL UR23, UR23, URZ, UP0 ;  /* 0x0000003f17177287 */ /* 0x000fe40008000000 */
[----:B------:R-:W-:-:S12]  /*8cb0*/  ULOP3.LUT UR24, UR4, UR24, URZ, 0x3c, !UPT ;  /* 0x0000001804187292 */ /* 0x000fd8000f8e3c3f */
.L_x_13:
[----:B------:R-:W-:-:S04]  /*8cc0*/  UISETP.LT.AND UP0, UPT, UR10, 0x1, UPT ;  /* 0x000000010a00788c */ /* 0x000fc8000bf01270 */
[----:B------:R-:W-:-:S04]  /*8cd0*/  USEL UR16, UR10, 0x1, UP0 ;  /* 0x000000010a107887 */ /* 0x000fc80008000000 */
[----:B------:R-:W-:-:S04]  /*8ce0*/  UIADD3 UR26, UR10, -UR16, URZ ;  /* 0x800000100a1a7290 */ /* 0x000fc8000fffe03f */
[----:B------:R-:W-:-:S06]  /*8cf0*/  UISETP.GE.AND UP0, UPT, UR26, 0x1, UPT ;  /* 0x000000011a00788c */ /* 0x000fcc000bf06270 */
[----:B------:R-:W-:-:S13]  /*8d00*/  PLOP3.LUT P0, PT, PT, PT, UP0, 0x80, 0x0 ;  /* 0x000000000000781c */ /* 0x000fda0003f0f008 */
[----:B------:R-:W-:Y:S05]  /*8d10*/  @!P0 BRA `(.L_x_19) ;  /* 0x0000008800848947 */ /* 0x000fea0003800000 */
[----:B------:R-:W-:Y:S01]  /*8d20*/  UMOV UR25, UR5 ;  /* 0x0000000500197c82 */ /* 0x000fe20008000000 */
[----:B------:R-:W-:-:S05]  /*8d30*/  ULDC UR27, c[0x0][0x50c] ;  /* 0x00014300001b7ab9 */ /* 0x000fca0000000800 */
.L_x_27:
[----:B------:R-:W-:-:S06]  /*8d40*/  UISETP.NE.AND UP0, UPT, UR22, 0x3, UPT ;  /* 0x000000031600788c */ /* 0x000fcc000bf05270 */
[----:B------:R-:W-:-:S13]  /*8d50*/  PLOP3.LUT P1, PT, PT, PT, UP0, 0x80, 0x0 ;  /* 0x000000000000781c */ /* 0x000fda0003f2f008 */
[----:B-----5:R-:W-:Y:S05]  /*8d60*/  @!P1 BRA `(.L_x_20) ;  /* 0x0000000000049947 */ /* 0x020fea0003800000 */
[----:B------:R-:W-:Y:S01]  /*8d70*/  BPT.TRAP 0x1 ;  /* 0x000000040000795c */ /* 0x000fe20000300000 */
.L_x_20:
[----:B------:R-:W1:Y:S01]  /*8d80*/  S2UR UR16, SR_CgaCtaId ;  /* 0x00000000001079c3 */ /* 0x000e620000008800 */
[----:B------:R-:W-:Y:S01]  /*8d90*/  UMOV UR12, 0x400 ;  /* 0x00000400000c7882 */ /* 0x000fe20000000000 */
[----:B0-----:R-:W-:-:S05]  /*8da0*/  IMAD.U32 R0, RZ, RZ, UR24 ;  /* 0x00000018ff007e24 */ /* 0x001fca000f8e00ff */
[----:B------:R-:W-:Y:S01]  /*8db0*/  SHF.L.U32 R0, R0, 0x1f, RZ ;  /* 0x0000001f00007819 */ /* 0x000fe200000006ff */
[----:B-1----:R-:W-:-:S04]  /*8dc0*/  ULEA UR12, UR16, UR12, 0x18 ;  /* 0x0000000c100c7291 */ /* 0x002fc8000f8ec03f */
[----:B------:R-:W-:-:S09]  /*8dd0*/  ULEA UR16, UR23, UR12, 0x3 ;  /* 0x0000000c17107291 */ /* 0x000fd2000f8e183f */
[----:B------:R0:W1:Y:S01]  /*8de0*/  SYNCS.PHASECHK.TRANS64.TRYWAIT P0, [UR16], R0 ;  /* 0x00000000ff0075a7 */ /* 0x0000620008000150 */
[----:B------:R-:W-:Y:S05]  /*8df0*/  @!P1 BRA `(.L_x_21) ;  /* 0x0000000000049947 */ /* 0x000fea0003800000 */
[----:B------:R-:W-:Y:S01]  /*8e00*/  BPT.TRAP 0x1 ;  /* 0x000000040000795c */ /* 0x000fe20000300000 */
.L_x_21:
[----:B-1----:R-:W-:Y:S05]  /*8e10*/  @P0 BRA `(.L_x_22) ;  /* 0x0000000000080947 */ /* 0x002fea0003800000 */
[----:B------:R-:W1:Y:S02]  /*8e20*/  SYNCS.PHASECHK.TRANS64.TRYWAIT P0, [UR16], R0 ;  /* 0x00000000ff0075a7 */ /* 0x000e640008000150 */
[----:B-1----:R-:W-:Y:S05]  /*8e30*/  @!P0 BRA `(.L_x_23) ;  /* 0x0000020800988947 */ /* 0x002fea0003800000 */
.L_x_22:
        /* <DEDUP_REMOVED lines=64> */
[----:B-1----:R-:W3:Y:S04]  /*9240*/  LDL.LU.64 R108, [R1] ;  /* 0x00000000016c7983 */ /* 0x002ee80000300a00 */
        /* <DEDUP_REMOVED lines=64> */
[----:B------:R-:W-:Y:S01]  /*9650*/  UISETP.NE.AND UP0, UPT, UR7, URZ, UPT ;  /* 0x0000003f0700728c */ /* 0x000fe2000bf05270 */
[----:B------:R-:W-:Y:S01]  /*9660*/  STL [R1+0x8bc], R23 ;  /* 0x0008bc1701007387 */ /* 0x000fe20000100800 */
[----:B------:R-:W-:Y:S02]  /*9670*/  USHF.R.U32.HI UR16, URZ, 0x4, UR16 ;  /* 0x000000043f107899 */ /* 0x000fe40008011610 */
[----:B------:R-:W-:Y:S01]  /*9680*/  USEL UR8, UR8, URZ, !UP0 ;  /* 0x0000003f08087287 */ /* 0x000fe2000c000000 */
[----:B------:R-:W-:Y:S01]  /*9690*/  STL [R1+0x8b8], R22 ;  /* 0x0008b81601007387 */ /* 0x000fe20000100800 */
[----:B------:R-:W-:Y:S02]  /*96a0*/  ULOP3.LUT UR16, UR16, 0x3fff, URZ, 0xc0, !UPT ;  /* 0x00003fff10107892 */ /* 0x000fe4000f8ec03f */
[----:B------:R-:W-:Y:S01]  /*96b0*/  UISETP.NE.U32.AND UP0, UPT, UR8, URZ, UPT ;  /* 0x0000003f0800728c */ /* 0x000fe2000bf05070 */
[----:B------:R-:W-:Y:S01]  /*96c0*/  STL [R1+0x8b4], R21 ;  /* 0x0008b41501007387 */ /* 0x000fe20000100800 */
[----:B------:R-:W-:-:S02]  /*96d0*/  ULOP3.LUT UR7, UR11, 0x10000, URZ, 0xfc, !UPT ;  /* 0x000100000b077892 */ /* 0x000fc4000f8efc3f */
[----:B------:R-:W-:Y:S01]  /*96e0*/  ULOP3.LUT UR8, UR16, 0x10000, URZ, 0xfc, !UPT ;  /* 0x0001000010087892 */ /* 0x000fe2000f8efc3f */
[----:B------:R-:W-:Y:S01]  /*96f0*/  STL [R1+0x8b0], R20 ;  /* 0x0008b01401007387 */ /* 0x000fe20000100800 */
[----:B------:R-:W-:Y:S02]  /*9700*/  ULEA UR7, UR23, UR7, 0xb ;  /* 0x0000000717077291 */ /* 0x000fe4000f8e583f */
[----:B------:R-:W-:Y:S01]  /*9710*/  ULEA UR8, UR23, UR8, 0xb ;  /* 0x0000000817087291 */ /* 0x000fe2000f8e583f */
[----:B------:R-:W-:Y:S01]  /*9720*/  STL [R1+0x8ac], R19 ;  /* 0x0008ac1301007387 */ /* 0x000fe20000100800 */
[----:B------:R-:W-:Y:S01]  /*9730*/  UMOV UR17, 0x40000040 ;  /* 0x4000004000117882 */ /* 0x000fe20000000000 */
[----:B------:R-:W-:Y:S02]  /*9740*/  UMOV UR19, 0x40000040 ;  /* 0x4000004000137882 */ /* 0x000fe40000000000 */
[----:B------:R-:W-:Y:S01]  /*9750*/  UMOV UR16, UR7 ;  /* 0x0000000700107c82 */ /* 0x000fe20008000000 */
[----:B------:R-:W-:Y:S01]  /*9760*/  STL [R1+0x8a8], R18 ;  /* 0x0008a81201007387 */ /* 0x000fe20000100800 */
[----:B------:R-:W-:-:S03]  /*9770*/  UMOV UR18, UR8 ;  /* 0x0000000800127c82 */ /* 0x000fc60008000000 */
[----:B------:R-:W-:Y:S04]  /*9780*/  STL [R1+0x8a4], R17 ;  /* 0x0008a41101007387 */ /* 0x000fe80000100800 */
        /* <DEDUP_REMOVED lines=14> */
[----:B-----5:R-:W-:Y:S01]  /*9870*/  STL [R1+0x868], R2 ;  /* 0x0008680201007387 */ /* 0x020fe20000100800 */
[----:B---3--:R-:W-:-:S06]  /*9880*/  WARPGROUP.ARRIVE ;  /* 0x00000000000079c5 */ /* 0x008fcc0000000000 */
[----:B------:R-:W-:Y:S03]  /*9890*/  QGMMA.64x256x32.F32.E5M2.E5M2 R108, gdesc[UR16], R108, UP0, gsb0 ;  /* 0x03e00000106c79f3 */ /* 0x000fe6000b80386c */
        /* <DEDUP_REMOVED lines=65> */
[----:B-1----:R-:W3:Y:S04]  /*9cb0*/  LDL.LU.64 R234, [R1+0xcb8] ;  /* 0x000cb80001ea7983 */ /* 0x002ee80000300a00 */
[----:B------:R-:W4:Y:S04]  /*9cc0*/  LDL.LU.64 R232, [R1+0xcb0] ;  /* 0x000cb00001e87983 */ /* 0x000f280000300a00 */
[----:B------:R-:W2:Y:S04]  /*9cd0*/  LDL.LU.64 R230, [R1+0xca8] ;  /* 0x000ca80001e67983 */ /* 0x000ea80000300a00 */
        /* <DEDUP_REMOVED lines=60> */
[----:B------:R-:W2:Y:S01]  /*a0a0*/  LDL.LU.64 R108, [R1+0xac0] ;  /* 0x000ac000016c7983 */ /* 0x000ea20000300a00 */
[----:B------:R-:W-:Y:S01]  /*a0b0*/  UIADD3 UR16, UR7, 0x400, URZ ;  /* 0x0000040007107890 */ /* 0x000fe2000fffe03f */
[----:B------:R-:W-:-:S02]  /*a0c0*/  UMOV UR17, 0x40000040 ;  /* 0x4000004000117882 */ /* 0x000fc40000000000 */
[----:B---3--:R-:W-:Y:S04]  /*a0d0*/  STL.64 [R1+0xab8], R234 ;  /* 0x000ab8ea01007387 */ /* 0x008fe80000100a00 */
[----:B----4-:R-:W-:Y:S04]  /*a0e0*/  STL.64 [R1+0xab0], R232 ;  /* 0x000ab0e801007387 */ /* 0x010fe80000100a00 */
[----:B--2---:R-:W-:Y:S04]  /*a0f0*/  STL.64 [R1+0xaa8], R230 ;  /* 0x000aa8e601007387 */ /* 0x004fe80000100a00 */
        /* <DEDUP_REMOVED lines=38> */
[----:B------:R-:W-:Y:S01]  /*a360*/  STL.64 [R1+0x970], R152 ;  /* 0x0009709801007387 */ /* 0x000fe20000100a00 */
[----:B------:R-:W-:-:S06]  /*a370*/  WARPGROUP.ARRIVE ;  /* 0x00000000000079c5 */ /* 0x000fcc0000000000 */
[----:B------:R-:W-:Y:S03]  /*a380*/  QGMMA.64x256x32.F32.E5M2.E5M2 R24, gdesc[UR16], R24, UP0, gsb0 ;  /* 0x03e00000101879f3 */ /* 0x000fe6000b803818 */
        /* <DEDUP_REMOVED lines=23> */
[----:B-1----:R-:W2:Y:S04]  /*a500*/  LDL.LU.64 R108, [R1] ;  /* 0x00000000016c7983 */ /* 0x002ea80000300a00 */
        /* <DEDUP_REMOVED lines=63> */
[----:B------:R-:W-:-:S02]  /*a900*/  UIADD3 UR16, UR7, 0x2, URZ ;  /* 0x0000000207107890 */ /* 0x000fc4000fffe03f */
[----:B------:R-:W-:Y:S01]  /*a910*/  UIADD3 UR18, UR8, 0x2, URZ ;  /* 0x0000000208127890 */ /* 0x000fe2000fffe03f */
[----:B------:R-:W-:Y:S01]  /*a920*/  UMOV UR17, 0x40000040 ;  /* 0x4000004000117882 */ /* 0x000fe20000000000 */
[----:B------:R-:W-:Y:S01]  /*a930*/  UMOV UR19, 0x40000040 ;  /* 0x4000004000137882 */ /* 0x000fe20000000000 */
[----:B--2---:R-:W-:-:S06]  /*a940*/  WARPGROUP.ARRIVE ;  /* 0x00000000000079c5 */ /* 0x004fcc0000000000 */
[----:B------:R-:W-:Y:S03]  /*a950*/  QGMMA.64x256x32.F32.E5M2.E5M2 R108, gdesc[UR16], R108, gsb0 ;  /* 0x03e00000106c79f3 */ /* 0x000fe6000800386c */
[----:B------:R-:W-:Y:S02]  /*a960*/  WARPGROUP.DEPBAR.LE gsb0, 0x0 ;  /* 0x00008000000079c5 */ /* 0x000fe40000010000 */
[----:B------:R-:W-:Y:S01]  /*a970*/  STL.64 [R1], R108 ;  /* 0x0000006c01007387 */ /* 0x000fe20000100a00 */
[----:B------:R-:W-:Y:S02]  /*a980*/  IMAD.MOV.U32 R2, RZ, RZ, R234 ;  /* 0x000000ffff027224 */ /* 0x000fe400078e00ea */
[----:B0-----:R-:W-:Y:S01]  /*a990*/  IMAD.MOV.U32 R0, RZ, RZ, R235 ;  /* 0x000000ffff007224 */ /* 0x001fe200078e00eb */
        /* <DEDUP_REMOVED lines=31> */
[----:B------:R-:W-:-:S03]  /*ab90*/  IMAD.MOV.U32 R23, RZ, RZ, R213 ;  /* 0x000000ffff177224 */ /* 0x000fc600078e00d5 */
        /* <DEDUP_REMOVED lines=40> */
[----:B------:R0:W-:Y:S04]  /*ae20*/  STL [R1+0x1a0], R212 ;  /* 0x0001a0d401007387 */ /* 0x0001e80000100800 */
[----:B------:R-:W2:Y:S04]  /*ae30*/  LDL.LU.64 R234, [R1+0xab8] ;  /* 0x000ab80001ea7983 */ /* 0x000ea80000300a00 */
[----:B------:R-:W3:Y:S04]  /*ae40*/  LDL.LU.64 R232, [R1+0xab0] ;  /* 0x000ab00001e87983 */ /* 0x000ee80000300a00 */
[----:B------:R-:W4:Y:S04]  /*ae50*/  LDL.LU.64 R230, [R1+0xaa8] ;  /* 0x000aa80001e67983 */ /* 0x000f280000300a00 */
        /* <DEDUP_REMOVED lines=8> */
[----:B0-----:R-:W4:Y:S04]  /*aee0*/  LDL.LU.64 R212, [R1+0xa60] ;  /* 0x000a600001d47983 */ /* 0x001f280000300a00 */
        /* <DEDUP_REMOVED lines=51> */
[----:B------:R-:W4:Y:S01]  /*b220*/  LDL.LU.64 R108, [R1+0x8c0] ;  /* 0x0008c000016c7983 */ /* 0x000f220000300a00 */
[----:B------:R-:W-:Y:S01]  /*b230*/  UIADD3 UR16, UR7, 0x402, URZ ;  /* 0x0000040207107890 */ /* 0x000fe2000fffe03f */
[----:B------:R-:W-:-:S02]  /*b240*/  UMOV UR17, 0x40000040 ;  /* 0x4000004000117882 */ /* 0x000fc40000000000 */
[----:B--2---:R-:W-:Y:S04]  /*b250*/  STL.64 [R1+0x860], R234 ;  /* 0x000860ea01007387 */ /* 0x004fe80000100a00 */
[----:B---3--:R-:W-:Y:S04]  /*b260*/  STL.64 [R1+0x858], R232 ;  /* 0x000858e801007387 */ /* 0x008fe80000100a00 */
[----:B----4-:R-:W-:Y:S04]  /*b270*/  STL.64 [R1+0x850], R230 ;  /* 0x000850e601007387 */ /* 0x010fe80000100a00 */
        /* <DEDUP_REMOVED lines=64> */
[----:B0-----:R-:W2:Y:S04]  /*b680*/  LDL.LU R108, [R1] ;  /* 0x00000000016c7983 */ /* 0x001ea80000300800 */
[----:B------:R-:W2:Y:S04]  /*b690*/  LDL.LU R109, [R1+0x4] ;  /* 0x00000400016d7983 */ /* 0x000ea80000300800 */
        /* <DEDUP_REMOVED lines=102> */
[----:B------:R-:W2:Y:S01]  /*bd00*/  LDL.LU R212, [R1+0x1a0] ;  /* 0x0001a00001d47983 */ /* 0x000ea20000300800 */
        /* <DEDUP_REMOVED lines=22> */
[----:B------:R-:W-:Y:S01]  /*be70*/  IMAD.MOV.U32 R235, RZ, RZ, R0 ;  /* 0x000000ffffeb7224 */ /* 0x000fe200078e0000 */
[----:B------:R-:W-:Y:S01]  /*be80*/  UIADD3 UR16, UR7, 0x4, URZ ;  /* 0x0000000407107890 */ /* 0x000fe2000fffe03f */
[----:B------:R0:W5:Y:S01]  /*be90*/  LDL.LU R23, [R1+0x8bc] ;  /* 0x0008bc0001177983 */ /* 0x0001620000300800 */
[----:B------:R-:W-:Y:S01]  /*bea0*/  UIADD3 UR18, UR8, 0x4, URZ ;  /* 0x0000000408127890 */ /* 0x000fe2000fffe03f */
[----:B------:R-:W-:Y:S01]  /*beb0*/  UMOV UR17, 0x40000040 ;  /* 0x4000004000117882 */ /* 0x000fe20000000000 */
[----:B------:R-:W-:Y:S01]  /*bec0*/  UMOV UR19, 0x40000040 ;  /* 0x4000004000137882 */ /* 0x000fe20000000000 */
[----:B------:R0:W5:Y:S04]  /*bed0*/  LDL.LU R22, [R1+0x8b8] ;  /* 0x0008b80001167983 */ /* 0x0001680000300800 */
        /* <DEDUP_REMOVED lines=19> */
[----:B------:R0:W5:Y:S01]  /*c010*/  LDL.LU R2, [R1+0x868] ;  /* 0x0008680001027983 */ /* 0x0001620000300800 */
[----:B--2---:R-:W-:-:S06]  /*c020*/  WARPGROUP.ARRIVE ;  /* 0x00000000000079c5 */ /* 0x004fcc0000000000 */
        /* <DEDUP_REMOVED lines=66> */
[----:B-1----:R-:W2:Y:S04]  /*c450*/  LDL.LU.64 R234, [R1+0x860] ;  /* 0x0008600001ea7983 */ /* 0x002ea80000300a00 */
        /* <DEDUP_REMOVED lines=268> */
[----:B-1----:R0:W5:Y:S04]  /*d520*/  LDL.LU.64 R234, [R1+0x660] ;  /* 0x0006600001ea7983 */ /* 0x0021680000300a00 */
[----:B------:R0:W5:Y:S04]  /*d530*/  LDL.LU.64 R232, [R1+0x658] ;  /* 0x0006580001e87983 */ /* 0x0001680000300a00 */
        /* <DEDUP_REMOVED lines=63> */
[----:B------:R-:W-:Y:S01]  /*d930*/  UMOV UR17, 0x40000040 ;  /* 0x4000004000117882 */ /* 0x000fe20000000000 */
[----:B------:R-:W-:-:S04]  /*d940*/  UIADD3 UR6, UR6, 0x4, URZ ;  /* 0x0000000406067890 */ /* 0x000fc8000fffe03f */
[----:B------:R-:W-:-:S04]  /*d950*/  UISETP.NE.AND UP0, UPT, UR6, UR27, UPT ;  /* 0x0000001b0600728c */ /* 0x000fc8000bf05270 */
[----:B------:R-:W-:-:S06]  /*d960*/  USEL UR7, URZ, 0x1, UP0 ;  /* 0x000000013f077887 */ /* 0x000fcc0008000000 */
[----:B------:R-:W-:Y:S01]  /*d970*/  ISETP.NE.AND P0, PT, RZ, UR7, PT ;  /* 0x00000007ff007c0c */ /* 0x000fe2000bf05270 */
[----:B--2---:R-:W-:-:S06]  /*d980*/  WARPGROUP.ARRIVE ;  /* 0x00000000000079c5 */ /* 0x004fcc0000000000 */
[----:B------:R-:W-:Y:S03]  /*d990*/  QGMMA.64x256x32.F32.E5M2.E5M2 R24, gdesc[UR16], R24, gsb0 ;  /* 0x03e00000101879f3 */ /* 0x000fe60008003818 */
[----:B------:R-:W-:-:S03]  /*d9a0*/  WARPGROUP.DEPBAR.LE gsb0, 0x0 ;  /* 0x00008000000079c5 */ /* 0x000fc60000010000 */
[----:B0-----:R-:W-:Y:S05]  /*d9b0*/  @!P0 BRA `(.L_x_24) ;  /* 0x0000003800fc8947 */ /* 0x001fea0003800000 */
[----:B-----5:R0:W-:Y:S04]  /*d9c0*/  STL [R1+0x690], R225 ;  /* 0x000690e101007387 */ /* 0x0201e80000100800 */
[----:B------:R1:W-:Y:S01]  /*d9d0*/  STL [R1+0x68c], R226 ;  /* 0x00068ce201007387 */ /* 0x0003e20000100800 */
[----:B0-----:R-:W-:-:S03]  /*d9e0*/  IMAD.MOV.U32 R225, RZ, RZ, R0 ;  /* 0x000000ffffe17224 */ /* 0x001fc600078e0000 */
[----:B-1----:R-:W2:Y:S04]  /*d9f0*/  LDL R226, [R1+0x4] ;  /* 0x0000040001e27983 */ /* 0x002ea80000100800 */
[----:B------:R0:W-:Y:S04]  /*da00*/  STL [R1+0x688], R227 ;  /* 0x000688e301007387 */ /* 0x0001e80000100800 */
[----:B0-----:R-:W3:Y:S04]  /*da10*/  LDL R227, [R1+0x8] ;  /* 0x0000080001e37983 */ /* 0x001ee80000100800 */
[----:B------:R0:W-:Y:S04]  /*da20*/  STL [R1+0x684], R228 ;  /* 0x000684e401007387 */ /* 0x0001e80000100800 */
[----:B0-----:R-:W4:Y:S04]  /*da30*/  LDL R228, [R1+0xc] ;  /* 0x00000c0001e47983 */ /* 0x001f280000100800 */
        /* <DEDUP_REMOVED lines=211> */
[----:B0-----:R-:W4:Y:S04]  /*e770*/  LDL.LU R122, [R1+0x200] ;  /* 0x00020000017a7983 */ /* 0x001f280000300800 */
        /* <DEDUP_REMOVED lines=10> */
[----:B------:R-:W4:Y:S04]  /*e820*/  LDL.LU R0, [R1+0x22c] ;  /* 0x00022c0001007983 */ /* 0x000f280000300800 */
        /* <DEDUP_REMOVED lines=37> */
[----:B0-----:R-:W4:Y:S04]  /*ea80*/  LDL.LU R146, [R1+0x210] ;  /* 0x0002100001927983 */ /* 0x001f280000300800 */
[----:B------:R0:W-:Y:S01]  /*ea90*/  STL [R1+0x478], R147 ;  /* 0x0004789301007387 */ /* 0x0001e20000100800 */
[----:B------:R-:W-:-:S03]  /*eaa0*/  FADD R2, R225, R2 ;  /* 0x00000002e1027221 */ /* 0x000fc60000000000 */
[----:B0-----:R-:W4:Y:S04]  /*eab0*/  LDL R147, [R1+0x1f8] ;  /* 0x0001f80001937983 */ /* 0x001f280000100800 */
[----:B------:R0:W-:Y:S01]  /*eac0*/  STL [R1+0x474], R148 ;  /* 0x0004749401007387 */ /* 0x0001e20000100800 */
[----:B--2---:R-:W-:-:S01]  /*ead0*/  FADD R3, R226, R3 ;  /* 0x00000003e2037221 */ /* 0x004fc20000000000 */
[----:B---3--:R-:W-:Y:S02]  /*eae0*/  FADD R4, R227, R4 ;  /* 0x00000004e3047221 */ /* 0x008fe40000000000 */
[----:B0-----:R-:W2:Y:S04]  /*eaf0*/  LDL R148, [R1+0x1c0] ;  /* 0x0001c00001947983 */ /* 0x001ea80000100800 */
[----:B------:R0:W-:Y:S01]  /*eb00*/  STL [R1+0x470], R149 ;  /* 0x0004709501007387 */ /* 0x0001e20000100800 */
[----:B----4-:R-:W-:-:S01]  /*eb10*/  FADD R5, R228, R5 ;  /* 0x00000005e4057221 */ /* 0x010fc20000000000 */
[----:B------:R-:W-:-:S02]  /*eb20*/  FADD R6, R229, R6 ;  /* 0x00000006e5067221 */ /* 0x000fc40000000000 */
[----:B0-----:R-:W3:Y:S04]  /*eb30*/  LDL R149, [R1+0x1f4] ;  /* 0x0001f40001957983 */ /* 0x001ee80000100800 */
[----:B------:R0:W-:Y:S01]  /*eb40*/  STL [R1+0x46c], R150 ;  /* 0x00046c9601007387 */ /* 0x0001e20000100800 */
[----:B------:R-:W-:-:S01]  /*eb50*/  FADD R7, R230, R7 ;  /* 0x00000007e6077221 */ /* 0x000fc20000000000 */
[----:B------:R-:W-:Y:S02]  /*eb60*/  FADD R8, R231, R8 ;  /* 0x00000008e7087221 */ /* 0x000fe40000000000 */
[----:B0-----:R-:W4:Y:S04]  /*eb70*/  LDL.LU R150, [R1+0x20c] ;  /* 0x00020c0001967983 */ /* 0x001f280000300800 */
[----:B------:R0:W-:Y:S01]  /*eb80*/  STL [R1+0x468], R151 ;  /* 0x0004689701007387 */ /* 0x0001e20000100800 */
[----:B------:R-:W-:-:S01]  /*eb90*/  FADD R9, R232, R9 ;  /* 0x00000009e8097221 */ /* 0x000fc20000000000 */
[----:B------:R-:W-:-:S02]  /*eba0*/  FADD R10, R233, R10 ;  /* 0x0000000ae90a7221 */ /* 0x000fc40000000000 */
[----:B0-----:R-:W3:Y:S04]  /*ebb0*/  LDL R151, [R1+0x1f0] ;  /* 0x0001f00001977983 */ /* 0x001ee80000100800 */
[----:B------:R-:W2:Y:S04]  /*ebc0*/  LDL.LU R225, [R1+0x690] ;  /* 0x0006900001e17983 */ /* 0x000ea80000300800 */
[----:B------:R-:W4:Y:S04]  /*ebd0*/  LDL.LU R226, [R1+0x68c] ;  /* 0x00068c0001e27983 */ /* 0x000f280000300800 */
[----:B------:R-:W3:Y:S04]  /*ebe0*/  LDL.LU R227, [R1+0x688] ;  /* 0x0006880001e37983 */ /* 0x000ee80000300800 */
[----:B------:R-:W3:Y:S04]  /*ebf0*/  LDL.LU R228, [R1+0x684] ;  /* 0x0006840001e47983 */ /* 0x000ee80000300800 */
[----:B------:R-:W3:Y:S01]  /*ec00*/  LDL.LU R229, [R1+0x680] ;  /* 0x0006800001e57983 */ /* 0x000ee20000300800 */
[----:B------:R-:W-:-:S03]  /*ec10*/  FADD R11, R234, R11 ;  /* 0x0000000bea0b7221 */ /* 0x000fc60000000000 */
[----:B------:R-:W3:Y:S01]  /*ec20*/  LDL.LU R230, [R1+0x67c] ;  /* 0x00067c0001e67983 */ /* 0x000ee20000300800 */
[----:B------:R-:W-:-:S03]  /*ec30*/  FADD R12, R235, R12 ;  /* 0x0000000ceb0c7221 */ /* 0x000fc60000000000 */
[----:B------:R-:W3:Y:S04]  /*ec40*/  LDL.LU R231, [R1+0x678] ;  /* 0x0006780001e77983 */ /* 0x000ee80000300800 */
[----:B------:R-:W3:Y:S04]  /*ec50*/  LDL.LU R232, [R1+0x674] ;  /* 0x0006740001e87983 */ /* 0x000ee80000300800 */
[----:B------:R-:W3:Y:S04]  /*ec60*/  LDL.LU R233, [R1+0x670] ;  /* 0x0006700001e97983 */ /* 0x000ee80000300800 */
[----:B------:R-:W3:Y:S04]  /*ec70*/  LDL.LU R234, [R1+0x66c] ;  /* 0x00066c0001ea7983 */ /* 0x000ee80000300800 */
[----:B------:R-:W3:Y:S01]  /*ec80*/  LDL.LU R235, [R1+0x668] ;  /* 0x0006680001eb7983 */ /* 0x000ee20000300800 */
[----:B------:R-:W-:-:S01]  /*ec90*/  FADD R13, R24, R13 ;  /* 0x0000000d180d7221 */ /* 0x000fc20000000000 */
[----:B------:R-:W-:Y:S01]  /*eca0*/  FADD R14, R25, R14 ;  /* 0x0000000e190e7221 */ /* 0x000fe20000000000 */
[----:B------:R-:W-:-:S01]  /*ecb0*/  FADD R15, R26, R15 ;  /* 0x0000000f1a0f7221 */ /* 0x000fc20000000000 */
[----:B------:R-:W3:Y:S01]  /*ecc0*/  LDL.LU R24, [R1+0x664] ;  /* 0x0006640001187983 */ /* 0x000ee20000300800 */
[----:B------:R-:W-:-:S01]  /*ecd0*/  FADD R16, R27, R16 ;  /* 0x000000101b107221 */ /* 0x000fc20000000000 */
[----:B------:R-:W-:-:S02]  /*ece0*/  FADD R17, R28, R17 ;  /* 0x000000111c117221 */ /* 0x000fc40000000000 */
[----:B------:R-:W3:Y:S01]  /*ecf0*/  LDL.LU R25, [R1+0x660] ;  /* 0x0006600001197983 */ /* 0x000ee20000300800 */
[----:B------:R-:W-:-:S03]  /*ed00*/  FADD R18, R29, R18 ;  /* 0x000000121d127221 */ /* 0x000fc60000000000 */
        /* <DEDUP_REMOVED lines=157> */
[----:B--2---:R-:W-:-:S03]  /*f6e0*/  FADD R225, R108, R225 ;  /* 0x000000e16ce17221 */ /* 0x004fc60000000000 */
[----:B------:R-:W2:Y:S01]  /*f6f0*/  LDL.LU R105, [R1+0x520] ;  /* 0x0005200001697983 */ /* 0x000ea20000300800 */
[----:B----4-:R-:W-:-:S03]  /*f700*/  FADD R226, R109, R226 ;  /* 0x000000e26de27221 */ /* 0x010fc60000000000 */
[----:B------:R-:W4:Y:S01]  /*f710*/  LDL.LU R106, [R1+0x51c] ;  /* 0x00051c00016a7983 */ /* 0x000f220000300800 */
[----:B---3--:R-:W-:-:S03]  /*f720*/  FADD R227, R110, R227 ;  /* 0x000000e36ee37221 */ /* 0x008fc60000000000 */
        /* <DEDUP_REMOVED lines=15> */
[----:B------:R-:W-:-:S01]  /*f820*/  FADD R235, R118, R235 ;  /* 0x000000eb76eb7221 */ /* 0x000fc20000000000 */
[----:B------:R-:W-:Y:S02]  /*f830*/  FADD R122, R121, R122 ;  /* 0x0000007a797a7221 */ /* 0x000fe40000000000 */
[----:B------:R-:W3:Y:S01]  /*f840*/  LDL.LU R115, [R1+0x4f8] ;  /* 0x0004f80001737983 */ /* 0x000ee20000300800 */
[----:B------:R-:W-:-:S03]  /*f850*/  FADD R236, R119, R236 ;  /* 0x000000ec77ec7221 */ /* 0x000fc60000000000 */
[----:B------:R-:W3:Y:S01]  /*f860*/  LDL.LU R116, [R1+0x4f4] ;  /* 0x0004f40001747983 */ /* 0x000ee20000300800 */
[----:B------:R-:W-:-:S03]  /*f870*/  FADD R237, R120, R237 ;  /* 0x000000ed78ed7221 */ /* 0x000fc60000000000 */
[----:B------:R-:W3:Y:S01]  /*f880*/  LDL.LU R117, [R1+0x4f0] ;  /* 0x0004f00001757983 */ /* 0x000ee20000300800 */
[----:B------:R-:W-:-:S03]  /*f890*/  FADD R124, R123, R124 ;  /* 0x0000007c7b7c7221 */ /* 0x000fc60000000000 */
[----:B------:R-:W3:Y:S04]  /*f8a0*/  LDL.LU R118, [R1+0x4ec] ;  /* 0x0004ec0001767983 */ /* 0x000ee80000300800 */
[----:B------:R-:W3:Y:S01]  /*f8b0*/  LDL.LU R119, [R1+0x4e8] ;  /* 0x0004e80001777983 */ /* 0x000ee20000300800 */
[----:B------:R-:W-:-:S03]  /*f8c0*/  FADD R126, R125, R126 ;  /* 0x0000007e7d7e7221 */ /* 0x000fc60000000000 */
[----:B------:R-:W3:Y:S04]  /*f8d0*/  LDL.LU R120, [R1+0x4e4] ;  /* 0x0004e40001787983 */ /* 0x000ee80000300800 */
[----:B------:R-:W3:Y:S04]  /*f8e0*/  LDL.LU R121, [R1+0x4e0] ;  /* 0x0004e00001797983 */ /* 0x000ee80000300800 */
[----:B------:R0:W-:Y:S01]  /*f8f0*/  STL [R1+0x200], R122 ;  /* 0x0002007a01007387 */ /* 0x0001e20000100800 */
[----:B------:R-:W-:-:S01]  /*f900*/  FADD R150, R127, R150 ;  /* 0x000000967f967221 */ /* 0x000fc20000000000 */
[----:B------:R-:W-:Y:S01]  /*f910*/  FADD R146, R148, R146 ;  /* 0x0000009294927221 */ /* 0x000fe20000000000 */
[----:B------:R-:W-:-:S01]  /*f920*/  FADD R143, R144, R143 ;  /* 0x0000008f908f7221 */ /* 0x000fc20000000000 */
[----:B------:R-:W-:Y:S01]  /*f930*/  FADD R141, R142, R141 ;  /* 0x0000008d8e8d7221 */ /* 0x000fe20000000000 */
[----:B0-----:R-:W3:Y:S04]  /*f940*/  LDL.LU R122, [R1+0x4dc] ;  /* 0x0004dc00017a7983 */ /* 0x001ee80000300800 */
[----:B------:R-:W3:Y:S04]  /*f950*/  LDL.LU R123, [R1+0x4d8] ;  /* 0x0004d800017b7983 */ /* 0x000ee80000300800 */
[----:B------:R0:W-:Y:S01]  /*f960*/  STL [R1+0x204], R124 ;  /* 0x0002047c01007387 */ /* 0x0001e20000100800 */
[----:B------:R-:W-:-:S01]  /*f970*/  FADD R139, R140, R139 ;  /* 0x0000008b8c8b7221 */ /* 0x000fc20000000000 */
[----:B------:R-:W-:Y:S01]  /*f980*/  FADD R137, R138, R137 ;  /* 0x000000898a897221 */ /* 0x000fe20000000000 */
[----:B------:R-:W-:-:S01]  /*f990*/  FADD R135, R136, R135 ;  /* 0x0000008788877221 */ /* 0x000fc20000000000 */
[----:B0-----:R-:W3:Y:S04]  /*f9a0*/  LDL.LU R124, [R1+0x4d4] ;  /* 0x0004d400017c7983 */ /* 0x001ee80000300800 */
[----:B------:R-:W3:Y:S04]  /*f9b0*/  LDL.LU R125, [R1+0x4d0] ;  /* 0x0004d000017d7983 */ /* 0x000ee80000300800 */
[----:B------:R0:W-:Y:S01]  /*f9c0*/  STL [R1+0x208], R126 ;  /* 0x0002087e01007387 */ /* 0x0001e20000100800 */
[----:B------:R-:W-:-:S01]  /*f9d0*/  FADD R131, R133, R131 ;  /* 0x0000008385837221 */ /* 0x000fc20000000000 */
[----:B------:R-:W-:-:S02]  /*f9e0*/  FADD R0, R129, R0 ;  /* 0x0000000081007221 */ /* 0x000fc40000000000 */
[----:B0-----:R-:W3:Y:S04]  /*f9f0*/  LDL.LU R126, [R1+0x4cc] ;  /* 0x0004cc00017e7983 */ /* 0x001ee80000300800 */
[----:B------:R-:W3:Y:S04]  /*fa00*/  LDL.LU R127, [R1+0x4c8] ;  /* 0x0004c800017f7983 */ /* 0x000ee80000300800 */
[----:B------:R-:W-:Y:S04]  /*fa10*/  STL [R1+0x20c], R150 ;  /* 0x00020c9601007387 */ /* 0x000fe80000100800 */
[----:B------:R-:W-:Y:S04]  /*fa20*/  STL [R1+0x210], R146 ;  /* 0x0002109201007387 */ /* 0x000fe80000100800 */
[----:B------:R-:W-:Y:S04]  /*fa30*/  STL [R1+0x214], R143 ;  /* 0x0002148f01007387 */ /* 0x000fe80000100800 */
[----:B------:R-:W-:Y:S04]  /*fa40*/  STL [R1+0x218], R141 ;  /* 0x0002188d01007387 */ /* 0x000fe80000100800 */
[----:B------:R-:W-:Y:S04]  /*fa50*/  STL [R1+0x21c], R139 ;  /* 0x00021c8b01007387 */ /* 0x000fe80000100800 */
[----:B------:R-:W-:Y:S04]  /*fa60*/  STL [R1+0x220], R137 ;  /* 0x0002208901007387 */ /* 0x000fe80000100800 */
[----:B------:R-:W2:Y:S04]  /*fa70*/  LDL.LU R129, [R1+0x230] ;  /* 0x0002300001817983 */ /* 0x000ea80000300800 */
[----:B------:R-:W-:Y:S04]  /*fa80*/  STL [R1+0x224], R135 ;  /* 0x0002248701007387 */ /* 0x000fe80000100800 */
[----:B------:R0:W-:Y:S04]  /*fa90*/  STL [R1+0x228], R131 ;  /* 0x0002288301007387 */ /* 0x0001e80000100800 */
[----:B0-----:R-:W4:Y:S04]  /*faa0*/  LDL.LU R131, [R1+0x234] ;  /* 0x0002340001837983 */ /* 0x001f280000300800 */
[----:B------:R-:W3:Y:S04]  /*fab0*/  LDL.LU R133, [R1+0x238] ;  /* 0x0002380001857983 */ /* 0x000ee80000300800 */
[----:B------:R0:W-:Y:S04]  /*fac0*/  STL [R1+0x22c], R0 ;  /* 0x00022c0001007387 */ /* 0x0001e80000100800 */
        /* <DEDUP_REMOVED lines=13> */
[----:B0-----:R-:W3:Y:S01]  /*fba0*/  LDL.LU R0, [R1+0x270] ;  /* 0x0002700001007983 */ /* 0x001ee20000300800 */
[----:B--2---:R-:W-:-:S03]  /*fbb0*/  FADD R129, R128, R129 ;  /* 0x0000008180817221 */ /* 0x004fc60000000000 */
[----:B------:R-:W2:Y:S04]  /*fbc0*/  LDL.LU R128, [R1+0x4c4] ;  /* 0x0004c40001807983 */ /* 0x000ea80000300800 */
[----:B------:R0:W-:Y:S04]  /*fbd0*/  STL [R1+0x230], R129 ;  /* 0x0002308101007387 */ /* 0x0001e80000100800 */
[----:B0-----:R-:W2:Y:S01]  /*fbe0*/  LDL.LU R129, [R1+0x4c0] ;  /* 0x0004c00001817983 */ /* 0x001ea20000300800 */
[----:B----4-:R-:W-:-:S03]  /*fbf0*/  FADD R131, R130, R131 ;  /* 0x0000008382837221 */ /* 0x010fc60000000000 */
[----:B------:R-:W4:Y:S01]  /*fc00*/  LDL.LU R130, [R1+0x4bc] ;  /* 0x0004bc0001827983 */ /* 0x000f220000300800 */
[----:B---3--:R-:W-:-:S03]  /*fc10*/  FADD R133, R132, R133 ;  /* 0x0000008584857221 */ /* 0x008fc60000000000 */
[----:B------:R0:W-:Y:S01]  /*fc20*/  STL [R1+0x234], R131 ;  /* 0x0002348301007387 */ /* 0x0001e20000100800 */
[----:B------:R-:W-:-:S03]  /*fc30*/  FADD R135, R134, R135 ;  /* 0x0000008786877221 */ /* 0x000fc60000000000 */
[----:B0-----:R-:W3:Y:S01]  /*fc40*/  LDL.LU R131, [R1+0x4b8] ;  /* 0x0004b80001837983 */ /* 0x001ee20000300800 */
[----:B------:R-:W-:-:S03]  /*fc50*/  FADD R150, R151, R150 ;  /* 0x0000009697967221 */ /* 0x000fc60000000000 */
[----:B------:R-:W3:Y:S01]  /*fc60*/  LDL.LU R132, [R1+0x4b4] ;  /* 0x0004b40001847983 */ /* 0x000ee20000300800 */
[----:B------:R-:W-:-:S03]  /*fc70*/  FADD R148, R149, R148 ;  /* 0x0000009495947221 */ /* 0x000fc60000000000 */
[----:B------:R0:W-:Y:S01]  /*fc80*/  STL [R1+0x238], R133 ;  /* 0x0002388501007387 */ /* 0x0001e20000100800 */
[----:B------:R-:W-:-:S01]  /*fc90*/  FADD R146, R147, R146 ;  /* 0x0000009293927221 */ /* 0x000fc20000000000 */
[----:B------:R-:W-:Y:S02]  /*fca0*/  FADD R144, R145, R144 ;  /* 0x0000009091907221 */ /* 0x000fe40000000000 */
[----:B0-----:R-:W3:Y:S01]  /*fcb0*/  LDL.LU R133, [R1+0x4b0] ;  /* 0x0004b00001857983 */ /* 0x001ee20000300800 */
[----:B------:R-:W-:-:S03]  /*fcc0*/  FADD R143, R24, R143 ;  /* 0x0000008f188f7221 */ /* 0x000fc60000000000 */
[----:B------:R-:W3:Y:S01]  /*fcd0*/  LDL.LU R134, [R1+0x4ac] ;  /* 0x0004ac0001867983 */ /* 0x000ee20000300800 */
[----:B------:R-:W-:-:S03]  /*fce0*/  FADD R142, R25, R142 ;  /* 0x0000008e198e7221 */ /* 0x000fc60000000000 */
[----:B------:R0:W-:Y:S01]  /*fcf0*/  STL [R1+0x23c], R135 ;  /* 0x00023c8701007387 */ /* 0x0001e20000100800 */
[----:B------:R-:W-:-:S01]  /*fd00*/  FADD R141, R26, R141 ;  /* 0x0000008d1a8d7221 */ /* 0x000fc20000000000 */
[----:B------:R-:W-:Y:S01]  /*fd10*/  FADD R140, R27, R140 ;  /* 0x0000008c1b8c7221 */ /* 0x000fe20000000000 */
[----:B------:R-:W-:-:S01]  /*fd20*/  FADD R139, R28, R139 ;  /* 0x0000008b1c8b7221 */ /* 0x000fc20000000000 */
[----:B0-----:R-:W3:Y:S01]  /*fd30*/  LDL.LU R135, [R1+0x4a8] ;  /* 0x0004a80001877983 */ /* 0x001ee20000300800 */
[----:B------:R-:W-:-:S03]  /*fd40*/  FADD R138, R29, R138 ;  /* 0x0000008a1d8a7221 */ /* 0x000fc60000000000 */
[----:B------:R0:W-:Y:S01]  /*fd50*/  STL [R1+0x240], R150 ;  /* 0x0002409601007387 */ /* 0x0001e20000100800 */
[----:B------:R-:W-:-:S03]  /*fd60*/  FADD R137, R30, R137 ;  /* 0x000000891e897221 */ /* 0x000fc60000000000 */
[----:B------:R1:W-:Y:S01]  /*fd70*/  STL [R1+0x244], R148 ;  /* 0x0002449401007387 */ /* 0x0003e20000100800 */
[----:B------:R-:W-:-:S03]  /*fd80*/  FADD R136, R31, R136 ;  /* 0x000000881f887221 */ /* 0x000fc60000000000 */
[----:B------:R1:W-:Y:S01]  /*fd90*/  STL [R1+0x248], R146 ;  /* 0x0002489201007387 */ /* 0x0003e20000100800 */
[----:B------:R-:W-:-:S03]  /*fda0*/  FADD R0, R32, R0 ;  /* 0x0000000020007221 */ /* 0x000fc60000000000 */
[----:B------:R1:W-:Y:S04]  /*fdb0*/  STL [R1+0x24c], R144 ;  /* 0x00024c9001007387 */ /* 0x0003e80000100800 */
[----:B------:R1:W-:Y:S04]  /*fdc0*/  STL [R1+0x250], R143 ;  /* 0x0002508f01007387 */ /* 0x0003e80000100800 */
[----:B------:R1:W-:Y:S04]  /*fdd0*/  STL [R1+0x254], R142 ;  /* 0x0002548e01007387 */ /* 0x0003e80000100800 */
[----:B------:R1:W-:Y:S04]  /*fde0*/  STL [R1+0x258], R141 ;  /* 0x0002588d01007387 */ /* 0x0003e80000100800 */
[----:B------:R1:W-:Y:S04]  /*fdf0*/  STL [R1+0x25c], R140 ;  /* 0x00025c8c01007387 */ /* 0x0003e80000100800 */
[----:B------:R1:W-:Y:S04]  /*fe00*/  STL [R1+0x260], R139 ;  /* 0x0002608b01007387 */ /* 0x0003e80000100800 */
[----:B------:R1:W-:Y:S04]  /*fe10*/  STL [R1+0x264], R138 ;  /* 0x0002648a01007387 */ /* 0x0003e80000100800 */
[----:B------:R-:W2:Y:S04]  /*fe20*/  LDL.LU R151, [R1+0x274] ;  /* 0x0002740001977983 */ /* 0x000ea80000300800 */
[----:B------:R1:W-:Y:S04]  /*fe30*/  STL [R1+0x268], R137 ;  /* 0x0002688901007387 */ /* 0x0003e80000100800 */
[----:B0-----:R-:W4:Y:S04]  /*fe40*/  LDL.LU R150, [R1+0x278] ;  /* 0x0002780001967983 */ /* 0x001f280000300800 */
[----:B------:R0:W-:Y:S04]  /*fe50*/  STL [R1+0x26c], R136 ;  /* 0x00026c8801007387 */ /* 0x0001e80000100800 */
[----:B------:R-:W3:Y:S04]  /*fe60*/  LDL.LU R149, [R1+0x27c] ;  /* 0x00027c0001957983 */ /* 0x000ee80000300800 */
[----:B------:R0:W-:Y:S04]  /*fe70*/  STL [R1+0x270], R0 ;  /* 0x0002700001007387 */ /* 0x0001e80000100800 */
[----:B-1----:R-:W3:Y:S04]  /*fe80*/  LDL.LU R148, [R1+0x280] ;  /* 0x0002800001947983 */ /* 0x002ee80000300800 */
        /* <DEDUP_REMOVED lines=11> */
[----:B0-----:R-:W3:Y:S04]  /*ff40*/  LDL.LU R136, [R1+0x2b0] ;  /* 0x0002b00001887983 */ /* 0x001ee80000300800 */
[----:B------:R-:W3:Y:S01]  /*ff50*/  LDL.LU R0, [R1+0x2b4] ;  /* 0x0002b40001007983 */ /* 0x000ee20000300800 */
[----:B--2---:R-:W-:-:S05]  /*ff60*/  FADD R151, R33, R151 ;  /* 0x0000009721977221 */ /* 0x004fca0000000000 */
[----:B------:R0:W-:Y:S01]  /*ff70*/  STL [R1+0x274], R151 ;  /* 0x0002749701007387 */ /* 0x0001e20000100800 */
[----:B----4-:R-:W-:-:S05]  /*ff80*/  FADD R150, R34, R150 ;  /* 0x0000009622967221 */ /* 0x010fca0000000000 */
[----:B------:R1:W-:Y:S01]  /*ff90*/  STL [R1+0x278], R150 ;  /* 0x0002789601007387 */ /* 0x0003e20000100800 */
[----:B---3--:R-:W-:-:S05]  /*ffa0*/  FADD R149, R35, R149 ;  /* 0x0000009523957221 */ /* 0x008fca0000000000 */
[----:B------:R2:W-:Y:S01]  /*ffb0*/  STL [R1+0x27c], R149 ;  /* 0x00027c9501007387 */ /* 0x0005e20000100800 */
[----:B------:R-:W-:-:S01]  /*ffc0*/  FADD R148, R36, R148 ;  /* 0x0000009424947221 */ /* 0x000fc20000000000 */
[----:B------:R-:W-:-:S04]  /*ffd0*/  FADD R147, R37, R147 ;  /* 0x0000009325937221 */ /* 0x000fc80000000000 */
[----:B------:R3:W-:Y:S01]  /*ffe0*/  STL [R1+0x280], R148 ;  /* 0x0002809401007387 */ /* 0x0007e20000100800 */
[----:B------:R-:W-:-:S03]  /*fff0*/  FADD R146, R38, R146 ;  /* 0x0000009226927221 */ /* 0x000fc60000000000 */
        /* <DEDUP_REMOVED lines=20> */
[----:B0-----:R-:W4:Y:S01]  /*10140*/  LDL.LU R151, [R1+0x2b8] ;  /* 0x0002b80001977983 */ /* 0x001f220000300800 */
[----:B------:R-:W-:-:S03]  /*10150*/  FADD R0, R49, R0 ;  /* 0x0000000031007221 */ /* 0x000fc60000000000 */
[----:B------:R0:W-:Y:S04]  /*10160*/  STL [R1+0x2ac], R137 ;  /* 0x0002ac8901007387 */ /* 0x0001e80000100800 */
[----:B-1----:R-:W4:Y:S04]  /*10170*/  LDL.LU R150, [R1+0x2bc] ;  /* 0x0002bc0001967983 */ /* 0x002f280000300800 */
[----:B------:R1:W-:Y:S04]  /*10180*/  STL [R1+0x2b0], R136 ;  /* 0x0002b08801007387 */ /* 0x0003e80000100800 */
[----:B--2---:R-:W2:Y:S04]  /*10190*/  LDL.LU R149, [R1+0x2c0] ;  /* 0x0002c00001957983 */ /* 0x004ea80000300800 */
[----:B------:R1:W-:Y:S04]  /*101a0*/  STL [R1+0x2b4], R0 ;  /* 0x0002b40001007387 */ /* 0x0003e80000100800 */
[----:B---3--:R-:W3:Y:S04]  /*101b0*/  LDL.LU R148, [R1+0x2c4] ;  /* 0x0002c40001947983 */ /* 0x008ee80000300800 */
[----:B----4-:R-:W4:Y:S04]  /*101c0*/  LDL.LU R147, [R1+0x2c8] ;  /* 0x0002c80001937983 */ /* 0x010f280000300800 */
[----:B------:R-:W4:Y:S04]  /*101d0*/  LDL.LU R146, [R1+0x2cc] ;  /* 0x0002cc0001927983 */ /* 0x000f280000300800 */
        /* <DEDUP_REMOVED lines=8> */
[----:B0-----:R-:W4:Y:S04]  /*10260*/  LDL.LU R137, [R1+0x2f0] ;  /* 0x0002f00001897983 */ /* 0x001f280000300800 */
[----:B-1----:R-:W4:Y:S04]  /*10270*/  LDL.LU R136, [R1+0x2f4] ;  /* 0x0002f40001887983 */ /* 0x002f280000300800 */
[----:B------:R-:W4:Y:S01]  /*10280*/  LDL.LU R0, [R1+0x2f8] ;  /* 0x0002f80001007983 */ /* 0x000f220000300800 */
[----:B------:R-:W-:-:S01]  /*10290*/  FADD R151, R50, R151 ;  /* 0x0000009732977221 */ /* 0x000fc20000000000 */
[----:B------:R-:W-:-:S04]  /*102a0*/  FADD R150, R51, R150 ;  /* 0x0000009633967221 */ /* 0x000fc80000000000 */
[----:B------:R0:W-:Y:S01]  /*102b0*/  STL [R1+0x2b8], R151 ;  /* 0x0002b89701007387 */ /* 0x0001e20000100800 */
[----:B--2---:R-:W-:-:S03]  /*102c0*/  FADD R149, R52, R149 ;  /* 0x0000009534957221 */ /* 0x004fc60000000000 */
[----:B------:R1:W-:Y:S01]  /*102d0*/  STL [R1+0x2bc], R150 ;  /* 0x0002bc9601007387 */ /* 0x0003e20000100800 */
[----:B---3--:R-:W-:-:S03]  /*102e0*/  FADD R148, R53, R148 ;  /* 0x0000009435947221 */ /* 0x008fc60000000000 */
[----:B------:R2:W-:Y:S01]  /*102f0*/  STL [R1+0x2c0], R149 ;  /* 0x0002c09501007387 */ /* 0x0005e20000100800 */
[----:B----4-:R-:W-:-:S03]  /*10300*/  FADD R147, R54, R147 ;  /* 0x0000009336937221 */ /* 0x010fc60000000000 */
        /* <DEDUP_REMOVED lines=198> */
[----:B------:R-:W-:Y:S01]  /*10f70*/  STL [R1+0x3c8], R151 ;  /* 0x0003c89701007387 */ /* 0x000fe20000100800 */
[----:B--2---:R-:W-:-:S03]  /*10f80*/  FADD R149, R120, R149 ;  /* 0x0000009578957221 */ /* 0x004fc60000000000 */
[----:B------:R-:W-:Y:S01]  /*10f90*/  STL [R1+0x3cc], R150 ;  /* 0x0003cc9601007387 */ /* 0x000fe20000100800 */
[----:B---3--:R-:W-:-:S03]  /*10fa0*/  FADD R148, R121, R148 ;  /* 0x0000009479947221 */ /* 0x008fc60000000000 */
[----:B------:R-:W-:Y:S01]  /*10fb0*/  STL [R1+0x3d0], R149 ;  /* 0x0003d09501007387 */ /* 0x000fe20000100800 */
[----:B----4-:R-:W-:-:S03]  /*10fc0*/  FADD R147, R122, R147 ;  /* 0x000000937a937221 */ /* 0x010fc60000000000 */
[----:B------:R-:W-:Y:S01]  /*10fd0*/  STL [R1+0x3d4], R148 ;  /* 0x0003d49401007387 */ /* 0x000fe20000100800 */
[----:B------:R-:W-:-:S03]  /*10fe0*/  FADD R146, R123, R146 ;  /* 0x000000927b927221 */ /* 0x000fc60000000000 */
        /* <DEDUP_REMOVED lines=17> */
[----:B------:R-:W-:-:S01]  /*11100*/  FADD R137, R132, R137 ;  /* 0x0000008984897221 */ /* 0x000fc20000000000 */
[----:B------:R-:W-:Y:S02]  /*11110*/  FADD R136, R133, R136 ;  /* 0x0000008885887221 */ /* 0x000fe40000000000 */
[----:B------:R-:W-:Y:S04]  /*11120*/  STL [R1+0x3fc], R138 ;  /* 0x0003fc8a01007387 */ /* 0x000fe80000100800 */
[----:B------:R0:W-:Y:S04]  /*11130*/  STL [R1+0x404], R136 ;  /* 0x0004048801007387 */ /* 0x0001e80000100800 */
[----:B------:R1:W-:Y:S04]  /*11140*/  STL [R1+0x400], R137 ;  /* 0x0004008901007387 */ /* 0x0003e80000100800 */
[----:B0-----:R-:W2:Y:S01]  /*11150*/  LDL.LU R136, [R1+0x40c] ;  /* 0x00040c0001887983 */ /* 0x001ea20000300800 */
[----:B------:R-:W-:-:S03]  /*11160*/  FADD R0, R134, R0 ;  /* 0x0000000086007221 */ /* 0x000fc60000000000 */
[----:B-1----:R-:W3:Y:S04]  /*11170*/  LDL.LU R137, [R1+0x410] ;  /* 0x0004100001897983 */ /* 0x002ee80000300800 */
[----:B------:R-:W4:Y:S04]  /*11180*/  LDL.LU R138, [R1+0x414] ;  /* 0x00041400018a7983 */ /* 0x000f280000300800 */
[----:B------:R0:W-:Y:S04]  /*11190*/  STL [R1+0x408], R0 ;  /* 0x0004080001007387 */ /* 0x0001e80000100800 */
        /* <DEDUP_REMOVED lines=13> */
[----:B0-----:R-:W4:Y:S01]  /*11270*/  LDL.LU R0, [R1+0x44c] ;  /* 0x00044c0001007983 */ /* 0x001f220000300800 */
[----:B--2---:R-:W-:-:S05]  /*11280*/  FADD R136, R135, R136 ;  /* 0x0000008887887221 */ /* 0x004fca0000000000 */
[----:B------:R0:W-:Y:S04]  /*11290*/  STL [R1+0x40c], R136 ;  /* 0x00040c8801007387 */ /* 0x0001e80000100800 */
[----:B0-----:R-:W3:Y:S02]  /*112a0*/  LDL.LU R136, [R1+0x4a4] ;  /* 0x0004a40001887983 */ /* 0x001ee40000300800 */
[----:B---3--:R-:W-:-:S05]  /*112b0*/  FADD R137, R136, R137 ;  /* 0x0000008988897221 */ /* 0x008fca0000000000 */
[----:B------:R0:W-:Y:S04]  /*112c0*/  STL [R1+0x410], R137 ;  /* 0x0004108901007387 */ /* 0x0001e80000100800 */
[----:B0-----:R-:W4:Y:S02]  /*112d0*/  LDL.LU R137, [R1+0x4a0] ;  /* 0x0004a00001897983 */ /* 0x001f240000300800 */
[----:B----4-:R-:W-:-:S05]  /*112e0*/  FADD R138, R137, R138 ;  /* 0x0000008a898a7221 */ /* 0x010fca0000000000 */
[----:B------:R0:W-:Y:S04]  /*112f0*/  STL [R1+0x414], R138 ;  /* 0x0004148a01007387 */ /* 0x0001e80000100800 */
[----:B0-----:R-:W2:Y:S02]  /*11300*/  LDL.LU R138, [R1+0x49c] ;  /* 0x00049c00018a7983 */ /* 0x001ea40000300800 */
[----:B--2---:R-:W-:-:S05]  /*11310*/  FADD R139, R138, R139 ;  /* 0x0000008b8a8b7221 */ /* 0x004fca0000000000 */
        /* <DEDUP_REMOVED lines=37> */
[----:B0-----:R-:W2:Y:S01]  /*11570*/  LDL.LU R151, [R1+0x468] ;  /* 0x0004680001977983 */ /* 0x001ea20000300800 */
[----:B------:R-:W-:Y:S01]  /*11580*/  UMOV UR6, URZ ;  /* 0x0000003f00067c82 */ /* 0x000fe20008000000 */
[----:B--2---:R-:W-:-:S05]  /*11590*/  FADD R0, R0, R151 ;  /* 0x0000009700007221 */ /* 0x004fca0000000000 */
[----:B------:R0:W-:Y:S02]  /*115a0*/  STL [R1+0x44c], R0 ;  /* 0x00044c0001007387 */ /* 0x0001e40000100800 */
.L_x_24:
[----:B------:R-:W-:Y:S05]  /*115b0*/  @!P1 BRA `(.L_x_25) ;  /* 0x0000000000049947 */ /* 0x000fea0003800000 */
[----:B------:R-:W-:Y:S01]  /*115c0*/  BPT.TRAP 0x1 ;  /* 0x000000040000795c */ /* 0x000fe20000300000 */
.L_x_25:
[----:B------:R-:W-:Y:S02]  /*115d0*/  UISETP.GT.U32.AND UP0, UPT, UR13, 0x1, UPT ;  /* 0x000000010d00788c */ /* 0x000fe4000bf04070 */
[----:B------:R-:W-:-:S04]  /*115e0*/  ULEA UR8, UR25, UR12, 0x3 ;  /* 0x0000000c19087291 */ /* 0x000fc8000f8e183f */
[----:B------:R-:W-:Y:S01]  /*115f0*/  UIADD3 UR8, UR8, 0x18, URZ ;  /* 0x0000001808087890 */ /* 0x000fe2000fffe03f */
[----:B------:R-:W-:-:S03]  /*11600*/  PLOP3.LUT P0, PT, PT, PT, UP0, 0x80, 0x0 ;  /* 0x000000000000781c */ /* 0x000fc60003f0f008 */
[----:B------:R-:W-:-:S09]  /*11610*/  UPRMT UR8, URZ, 0x654, UR8 ;  /* 0x000006543f087896 */ /* 0x000fd20008000008 */
[----:B------:R-:W-:Y:S01]  /*11620*/  SYNCS.ARRIVE.TRANS64.RED.A1T0 RZ, [UR8], RZ ;  /* 0x000000ffffff79a7 */ /* 0x000fe20008100408 */
[----:B------:R-:W-:Y:S05]  /*11630*/  @P0 BRA `(.L_x_26) ;  /* 0x0000000000040947 */ /* 0x000fea0003800000 */
[----:B------:R-:W-:Y:S01]  /*11640*/  BPT.TRAP 0x1 ;  /* 0x000000040000795c */ /* 0x000fe20000300000 */
.L_x_26:
[----:B------:R-:W-:Y:S02]  /*11650*/  UISETP.GT.AND UP2, UPT, UR26, 0x1, UPT ;  /* 0x000000011a00788c */ /* 0x000fe4000bf44270 */
[----:B------:R-:W-:Y:S02]  /*11660*/  UIADD3 UR23, UR23, 0x1, URZ ;  /* 0x0000000117177890 */ /* 0x000fe4000fffe03f */
[----:B------:R-:W-:Y:S02]  /*11670*/  UIADD3 UR25, UR25, 0x1, URZ ;  /* 0x0000000119197890 */ /* 0x000fe4000fffe03f */
[----:B------:R-:W-:Y:S01]  /*11680*/  PLOP3.LUT P0, PT, PT, PT, UP2, 0x80, 0x0 ;  /* 0x000000000000781c */ /* 0x000fe20003f0f028 */
[----:B------:R-:W-:Y:S02]  /*11690*/  UISETP.NE.AND UP0, UPT, UR23, 0x3, UPT ;  /* 0x000000031700788c */ /* 0x000fe4000bf05270 */
[----:B------:R-:W-:Y:S02]  /*116a0*/  UIADD3 UR16, UR26, -0x1, URZ ;  /* 0xffffffff1a107890 */ /* 0x000fe4000fffe03f */
[----:B------:R-:W-:-:S02]  /*116b0*/  USEL UR8, URZ, 0x1, UP0 ;  /* 0x000000013f087887 */ /* 0x000fc40008000000 */
[----:B------:R-:W-:Y:S02]  /*116c0*/  UISETP.NE.AND UP1, UPT, UR25, 0x3, UPT ;  /* 0x000000031900788c */ /* 0x000fe4000bf25270 */
[----:B------:R-:W-:Y:S02]  /*116d0*/  ULOP3.LUT UR24, UR24, UR8, URZ, 0x3c, !UPT ;  /* 0x0000000818187292 */ /* 0x000fe4000f8e3c3f */
[----:B------:R-:W-:Y:S02]  /*116e0*/  USEL UR23, UR23, URZ, UP0 ;  /* 0x0000003f17177287 */ /* 0x000fe40008000000 */
[----:B------:R-:W-:Y:S01]  /*116f0*/  USEL UR25, UR25, URZ, UP1 ;  /* 0x0000003f19197287 */ /* 0x000fe20008800000 */
[----:B------:R-:W-:Y:S01]  /*11700*/  UMOV UR8, 0x1 ;  /* 0x0000000100087882 */ /* 0x000fe20000000000 */
[----:B------:R-:W-:Y:S01]  /*11710*/  UMOV UR26, UR16 ;  /* 0x00000010001a7c82 */ /* 0x000fe20008000000 */
[----:B------:R-:W-:Y:S09]  /*11720*/  @P0 BRA `(.L_x_27) ;  /* 0xffffff7400840947 */ /* 0x000ff2000383ffff */
.L_x_19:
[----:B------:R-:W-:-:S04]  /*11730*/  UISETP.NE.AND UP0, UPT, UR6, URZ, UPT ;  /* 0x0000003f0600728c */ /* 0x000fc8000bf05270 */
[----:B------:R-:W-:-:S06]  /*11740*/  USEL UR6, URZ, 0x1, !UP0 ;  /* 0x000000013f067887 */ /* 0x000fcc000c000000 */
[----:B------:R-:W-:-:S13]  /*11750*/  ISETP.NE.AND P0, PT, RZ, UR6, PT ;  /* 0x00000006ff007c0c */ /* 0x000fda000bf05270 */
[----:B------:R-:W-:Y:S05]  /*11760*/  @!P0 BRA `(.L_x_28) ;  /* 0x0000003800188947 */ /* 0x000fea0003800000 */
[----:B------:R1:W-:Y:S04]  /*11770*/  STL [R1+0x620], R41 ;  /* 0x0006202901007387 */ /* 0x0003e80000100800 */
[----:B-1----:R-:W3:Y:S04]  /*11780*/  LDL.LU R41, [R1] ;  /* 0x0000000001297983 */ /* 0x002ee80000300800 */
[----:B------:R1:W-:Y:S04]  /*11790*/  STL [R1+0x61c], R42 ;  /* 0x00061c2a01007387 */ /* 0x0003e80000100800 */
[----:B-1----:R-:W4:Y:S04]  /*117a0*/  LDL.LU R42, [R1+0x4] ;  /* 0x00000400012a7983 */ /* 0x002f280000300800 */
[----:B------:R1:W-:Y:S04]  /*117b0*/  STL [R1+0x618], R43 ;  /* 0x0006182b01007387 */ /* 0x0003e80000100800 */
[----:B-1----:R-:W2:Y:S04]  /*117c0*/  LDL.LU R43, [R1+0x8] ;  /* 0x00000800012b7983 */ /* 0x002ea80000300800 */
        /* <DEDUP_REMOVED lines=146> */
[----:B0-----:R-:W2:Y:S04]  /*120f0*/  LDL.LU R0, [R1+0x204] ;  /* 0x0002040001007983 */ /* 0x001ea80000300800 */
[----:B------:R0:W-:Y:S04]  /*12100*/  STL [R1+0x4f0], R117 ;  /* 0x0004f07501007387 */ /* 0x0001e80000100800 */
        /* <DEDUP_REMOVED lines=68> */
[----:B0-----:R-:W2:Y:S01]  /*12550*/  LDL.LU R151, [R1+0x130] ;  /* 0x0001300001977983 */ /* 0x001ea20000300800 */
[----:B---3-5:R-:W-:Y:S01]  /*12560*/  FADD R2, R41, R2 ;  /* 0x0000000229027221 */ /* 0x028fe20000000000 */
[----:B----4-:R-:W-:Y:S01]  /*12570*/  FADD R3, R42, R3 ;  /* 0x000000032a037221 */ /* 0x010fe20000000000 */
[----:B--2---:R-:W-:Y:S01]  /*12580*/  FADD R4, R43, R4 ;  /* 0x000000042b047221 */ /* 0x004fe20000000000 */
[----:B------:R-:W2:Y:S01]  /*12590*/  LDL.LU R41, [R1+0x620] ;  /* 0x0006200001297983 */ /* 0x000ea20000300800 */
[----:B------:R-:W-:Y:S01]  /*125a0*/  FADD R5, R44, R5 ;  /* 0x000000052c057221 */ /* 0x000fe20000000000 */
[----:B------:R-:W-:-:S02]  /*125b0*/  FADD R6, R45, R6 ;  /* 0x000000062d067221 */ /* 0x000fc40000000000 */
[----:B------:R-:W3:Y:S01]  /*125c0*/  LDL.LU R42, [R1+0x61c] ;  /* 0x00061c00012a7983 */ /* 0x000ee20000300800 */
[----:B------:R-:W-:-:S03]  /*125d0*/  FADD R7, R46, R7 ;  /* 0x000000072e077221 */ /* 0x000fc60000000000 */
[----:B------:R-:W4:Y:S01]  /*125e0*/  LDL.LU R43, [R1+0x618] ;  /* 0x00061800012b7983 */ /* 0x000f220000300800 */
[----:B------:R-:W-:-:S03]  /*125f0*/  FADD R8, R47, R8 ;  /* 0x000000082f087221 */ /* 0x000fc60000000000 */
[----:B------:R-:W2:Y:S01]  /*12600*/  LDL.LU R44, [R1+0x614] ;  /* 0x00061400012c7983 */ /* 0x000ea20000300800 */
[----:B------:R-:W-:-:S03]  /*12610*/  FADD R9, R48, R9 ;  /* 0x0000000930097221 */ /* 0x000fc60000000000 */
        /* <DEDUP_REMOVED lines=133> */
[----:B------:R-:W-:Y:S01]  /*12e70*/  FADD R204, R115, R204 ;  /* 0x000000cc73cc7221 */ /* 0x000fe20000000000 */
[----:B------:R-:W-:Y:S02]  /*12e80*/  FADD R118, R119, R118 ;  /* 0x0000007677767221 */ /* 0x000fe40000000000 */
[----:B------:R-:W2:Y:S01]  /*12e90*/  LDL.LU R112, [R1+0x504] ;  /* 0x0005040001707983 */ /* 0x000ea20000300800 */
[----:B------:R-:W-:-:S03]  /*12ea0*/  FADD R205, R116, R205 ;  /* 0x000000cd74cd7221 */ /* 0x000fc60000000000 */
[----:B------:R-:W2:Y:S01]  /*12eb0*/  LDL.LU R113, [R1+0x500] ;  /* 0x0005000001717983 */ /* 0x000ea20000300800 */
[----:B------:R-:W-:-:S03]  /*12ec0*/  FADD R0, R117, R0 ;  /* 0x0000000075007221 */ /* 0x000fc60000000000 */
[----:B------:R-:W2:Y:S01]  /*12ed0*/  LDL.LU R114, [R1+0x4fc] ;  /* 0x0004fc0001727983 */ /* 0x000ea20000300800 */
[----:B------:R-:W-:-:S03]  /*12ee0*/  FADD R208, R149, R208 ;  /* 0x000000d095d07221 */ /* 0x000fc60000000000 */
[----:B------:R-:W2:Y:S04]  /*12ef0*/  LDL.LU R115, [R1+0x4f8] ;  /* 0x0004f80001737983 */ /* 0x000ea80000300800 */
[----:B------:R-:W2:Y:S01]  /*12f00*/  LDL.LU R116, [R1+0x4f4] ;  /* 0x0004f40001747983 */ /* 0x000ea20000300800 */
[----:B------:R-:W-:Y:S01]  /*12f10*/  FADD R207, R150, R207 ;  /* 0x000000cf96cf7221 */ /* 0x000fe20000000000 */
[----:B------:R-:W-:Y:S01]  /*12f20*/  FADD R206, R151, R206 ;  /* 0x000000ce97ce7221 */ /* 0x000fe20000000000 */
[----:B------:R-:W-:Y:S01]  /*12f30*/  FADD R237, R120, R237 ;  /* 0x000000ed78ed7221 */ /* 0x000fe20000000000 */
[----:B------:R-:W3:Y:S01]  /*12f40*/  LDL.LU R117, [R1+0x1b8] ;  /* 0x0001b80001757983 */ /* 0x000ee20000300800 */
[----:B------:R-:W-:Y:S01]  /*12f50*/  FADD R236, R121, R236 ;  /* 0x000000ec79ec7221 */ /* 0x000fe20000000000 */
[----:B------:R-:W-:Y:S01]  /*12f60*/  FADD R235, R122, R235 ;  /* 0x000000eb7aeb7221 */ /* 0x000fe20000000000 */
[----:B------:R-:W-:Y:S01]  /*12f70*/  FADD R234, R123, R234 ;  /* 0x000000ea7bea7221 */ /* 0x000fe20000000000 */
[----:B------:R-:W3:Y:S01]  /*12f80*/  LDL.LU R149, [R1+0x208] ;  /* 0x0002080001957983 */ /* 0x000ee20000300800 */
[----:B------:R-:W-:Y:S01]  /*12f90*/  FADD R233, R124, R233 ;  /* 0x000000e97ce97221 */ /* 0x000fe20000000000 */
[----:B------:R-:W-:Y:S01]  /*12fa0*/  FADD R232, R125, R232 ;  /* 0x000000e87de87221 */ /* 0x000fe20000000000 */
[----:B------:R-:W-:Y:S01]  /*12fb0*/  FADD R231, R126, R231 ;  /* 0x000000e77ee77221 */ /* 0x000fe20000000000 */
[----:B------:R0:W-:Y:S01]  /*12fc0*/  STL [R1+0x200], R118 ;  /* 0x0002007601007387 */ /* 0x0001e20000100800 */
[----:B------:R-:W-:Y:S01]  /*12fd0*/  FADD R230, R127, R230 ;  /* 0x000000e67fe67221 */ /* 0x000fe20000000000 */
        /* <DEDUP_REMOVED lines=8> */
[----:B0-----:R-:W4:Y:S01]  /*13060*/  LDL.LU R118, [R1+0x1bc] ;  /* 0x0001bc0001767983 */ /* 0x001f220000300800 */
[----:B------:R-:W-:Y:S01]  /*13070*/  FADD R215, R142, R215 ;  /* 0x000000d78ed77221 */ /* 0x000fe20000000000 */
[----:B------:R-:W-:Y:S01]  /*13080*/  FADD R224, R133, R224 ;  /* 0x000000e085e07221 */ /* 0x000fe20000000000 */
[----:B------:R-:W-:Y:S01]  /*13090*/  FADD R214, R143, R214 ;  /* 0x000000d68fd67221 */ /* 0x000fe20000000000 */
[----:B------:R0:W-:Y:S01]  /*130a0*/  STL [R1+0x204], R0 ;  /* 0x0002040001007387 */ /* 0x0001e20000100800 */
[----:B------:R-:W-:Y:S01]  /*130b0*/  FADD R223, R134, R223 ;  /* 0x000000df86df7221 */ /* 0x000fe20000000000 */
[----:B------:R-:W-:Y:S01]  /*130c0*/  FADD R213, R144, R213 ;  /* 0x000000d590d57221 */ /* 0x000fe20000000000 */
[----:B------:R-:W-:Y:S01]  /*130d0*/  FADD R222, R135, R222 ;  /* 0x000000de87de7221 */ /* 0x000fe20000000000 */
[----:B------:R-:W4:Y:S01]  /*130e0*/  LDL.LU R150, [R1+0x20c] ;  /* 0x00020c0001967983 */ /* 0x000f220000300800 */
[----:B------:R-:W-:Y:S01]  /*130f0*/  FADD R212, R145, R212 ;  /* 0x000000d491d47221 */ /* 0x000fe20000000000 */
[----:B------:R-:W-:Y:S01]  /*13100*/  FADD R221, R136, R221 ;  /* 0x000000dd88dd7221 */ /* 0x000fe20000000000 */
[----:B------:R-:W-:Y:S01]  /*13110*/  FADD R211, R146, R211 ;  /* 0x000000d392d37221 */ /* 0x000fe20000000000 */
[----:B------:R-:W2:Y:S01]  /*13120*/  LDL.LU R119, [R1+0x1c0] ;  /* 0x0001c00001777983 */ /* 0x000ea20000300800 */
[----:B------:R-:W-:Y:S01]  /*13130*/  FADD R220, R137, R220 ;  /* 0x000000dc89dc7221 */ /* 0x000fe20000000000 */
[----:B------:R-:W-:Y:S01]  /*13140*/  FADD R210, R147, R210 ;  /* 0x000000d293d27221 */ /* 0x000fe20000000000 */
[----:B------:R-:W-:Y:S01]  /*13150*/  FADD R219, R138, R219 ;  /* 0x000000db8adb7221 */ /* 0x000fe20000000000 */
[----:B------:R-:W2:Y:S01]  /*13160*/  LDL.LU R151, [R1+0x210] ;  /* 0x0002100001977983 */ /* 0x000ea20000300800 */
[----:B------:R-:W-:-:S03]  /*13170*/  FADD R209, R148, R209 ;  /* 0x000000d194d17221 */ /* 0x000fc60000000000 */
[----:B------:R-:W2:Y:S04]  /*13180*/  LDL.LU R120, [R1+0x1c4] ;  /* 0x0001c40001787983 */ /* 0x000ea80000300800 */
[----:B0-----:R-:W2:Y:S04]  /*13190*/  LDL.LU R0, [R1+0x214] ;  /* 0x0002140001007983 */ /* 0x001ea80000300800 */
        /* <DEDUP_REMOVED lines=28> */
[----:B---3--:R-:W-:-:S03]  /*13360*/  FADD R149, R117, R149 ;  /* 0x0000009575957221 */ /* 0x008fc60000000000 */
[----:B------:R-:W3:Y:S04]  /*13370*/  LDL.LU R117, [R1+0x4f0] ;  /* 0x0004f00001757983 */ /* 0x000ee80000300800 */
[----:B------:R0:W-:Y:S04]  /*13380*/  STL [R1+0x208], R149 ;  /* 0x0002089501007387 */ /* 0x0001e80000100800 */
[----:B0-----:R-:W3:Y:S01]  /*13390*/  LDL.LU R149, [R1+0x250] ;  /* 0x0002500001957983 */ /* 0x001ee20000300800 */
[----:B----4-:R-:W-:-:S03]  /*133a0*/  FADD R150, R118, R150 ;  /* 0x0000009676967221 */ /* 0x010fc60000000000 */
[----:B------:R-:W4:Y:S04]  /*133b0*/  LDL.LU R118, [R1+0x4ec] ;  /* 0x0004ec0001767983 */ /* 0x000f280000300800 */
[----:B------:R0:W-:Y:S01]  /*133c0*/  STL [R1+0x20c], R150 ;  /* 0x00020c9601007387 */ /* 0x0001e20000100800 */
[----:B--2---:R-:W-:-:S03]  /*133d0*/  FADD R151, R119, R151 ;  /* 0x0000009777977221 */ /* 0x004fc60000000000 */
[----:B0-----:R-:W2:Y:S04]  /*133e0*/  LDL.LU R150, [R1+0x254] ;  /* 0x0002540001967983 */ /* 0x001ea80000300800 */
[----:B------:R-:W4:Y:S04]  /*133f0*/  LDL.LU R119, [R1+0x4e8] ;  /* 0x0004e80001777983 */ /* 0x000f280000300800 */
[----:B------:R0:W-:Y:S04]  /*13400*/  STL [R1+0x210], R151 ;  /* 0x0002109701007387 */ /* 0x0001e80000100800 */
[----:B0-----:R-:W4:Y:S01]  /*13410*/  LDL.LU R151, [R1+0x258] ;  /* 0x0002580001977983 */ /* 0x001f220000300800 */
[----:B------:R-:W-:Y:S01]  /*13420*/  FADD R0, R120, R0 ;  /* 0x0000000078007221 */ /* 0x000fe20000000000 */
[----:B------:R-:W-:-:S02]  /*13430*/  FADD R122, R121, R122 ;  /* 0x0000007a797a7221 */ /* 0x000fc40000000000 */
[----:B------:R-:W4:Y:S01]  /*13440*/  LDL.LU R120, [R1+0x4e4] ;  /* 0x0004e40001787983 */ /* 0x000f220000300800 */
[----:B------:R-:W-:-:S03]  /*13450*/  FADD R124, R123, R124 ;  /* 0x0000007c7b7c7221 */ /* 0x000fc60000000000 */
[----:B------:R0:W-:Y:S01]  /*13460*/  STL [R1+0x214], R0 ;  /* 0x0002140001007387 */ /* 0x0001e20000100800 */
[----:B------:R-:W-:-:S03]  /*13470*/  FADD R126, R125, R126 ;  /* 0x0000007e7d7e7221 */ /* 0x000fc60000000000 */
[----:B0-----:R-:W4:Y:S04]  /*13480*/  LDL.LU R0, [R1+0x25c] ;  /* 0x00025c0001007983 */ /* 0x001f280000300800 */
[----:B------:R-:W4:Y:S04]  /*13490*/  LDL.LU R121, [R1+0x4e0] ;  /* 0x0004e00001797983 */ /* 0x000f280000300800 */
[----:B------:R0:W-:Y:S01]  /*134a0*/  STL [R1+0x218], R122 ;  /* 0x0002187a01007387 */ /* 0x0001e20000100800 */
[----:B------:R-:W-:Y:S01]  /*134b0*/  FADD R128, R127, R128 ;  /* 0x000000807f807221 */ /* 0x000fe20000000000 */
[----:B------:R-:W-:-:S02]  /*134c0*/  FADD R139, R129, R139 ;  /* 0x0000008b818b7221 */ /* 0x000fc40000000000 */
[----:B0-----:R-:W4:Y:S04]  /*134d0*/  LDL.LU R122, [R1+0x4dc] ;  /* 0x0004dc00017a7983 */ /* 0x001f280000300800 */
[----:B------:R-:W4:Y:S04]  /*134e0*/  LDL.LU R123, [R1+0x4d8] ;  /* 0x0004d800017b7983 */ /* 0x000f280000300800 */
[----:B------:R0:W-:Y:S01]  /*134f0*/  STL [R1+0x21c], R124 ;  /* 0x00021c7c01007387 */ /* 0x0001e20000100800 */
[----:B------:R-:W-:-:S03]  /*13500*/  FADD R140, R130, R140 ;  /* 0x0000008c828c7221 */ /* 0x000fc60000000000 */
        /* <DEDUP_REMOVED lines=34> */
[----:B------:R0:W-:Y:S04]  /*13730*/  STL [R1+0x240], R145 ;  /* 0x0002409101007387 */ /* 0x0001e80000100800 */
[----:B0-----:R-:W4:Y:S04]  /*13740*/  LDL.LU R145, [R1+0x278] ;  /* 0x0002780001917983 */ /* 0x001f280000300800 */
[----:B------:R-:W4:Y:S04]  /*13750*/  LDL.LU R136, [R1+0x4a4] ;  /* 0x0004a40001887983 */ /* 0x000f280000300800 */
[----:B------:R0:W-:Y:S04]  /*13760*/  STL [R1+0x244], R146 ;  /* 0x0002449201007387 */ /* 0x0001e80000100800 */
[----:B0-----:R-:W4:Y:S04]  /*13770*/  LDL.LU R146, [R1+0x27c] ;  /* 0x00027c0001927983 */ /* 0x001f280000300800 */
[----:B------:R-:W4:Y:S04]  /*13780*/  LDL.LU R137, [R1+0x4a0] ;  /* 0x0004a00001897983 */ /* 0x000f280000300800 */
[----:B------:R0:W-:Y:S04]  /*13790*/  STL [R1+0x248], R147 ;  /* 0x0002489301007387 */ /* 0x0001e80000100800 */
[----:B0-----:R-:W4:Y:S04]  /*137a0*/  LDL.LU R147, [R1+0x280] ;  /* 0x0002800001937983 */ /* 0x001f280000300800 */
[----:B------:R-:W4:Y:S01]  /*137b0*/  LDL.LU R138, [R1+0x49c] ;  /* 0x00049c00018a7983 */ /* 0x000f220000300800 */
[----:B---3--:R-:W-:-:S03]  /*137c0*/  FADD R149, R24, R149 ;  /* 0x0000009518957221 */ /* 0x008fc60000000000 */
[----:B------:R0:W-:Y:S04]  /*137d0*/  STL [R1+0x24c], R148 ;  /* 0x00024c9401007387 */ /* 0x0001e80000100800 */
[----:B0-----:R-:W3:Y:S04]  /*137e0*/  LDL.LU R148, [R1+0x284] ;  /* 0x0002840001947983 */ /* 0x001ee80000300800 */
[----:B------:R0:W-:Y:S01]  /*137f0*/  STL [R1+0x250], R149 ;  /* 0x0002509501007387 */ /* 0x0001e20000100800 */
[----:B--2---:R-:W-:-:S03]  /*13800*/  FADD R150, R25, R150 ;  /* 0x0000009619967221 */ /* 0x004fc60000000000 */
[----:B0-----:R-:W2:Y:S04]  /*13810*/  LDL.LU R149, [R1+0x288] ;  /* 0x0002880001957983 */ /* 0x001ea80000300800 */
[----:B------:R0:W-:Y:S04]  /*13820*/  STL [R1+0x254], R150 ;  /* 0x0002549601007387 */ /* 0x0001e80000100800 */
[----:B0-----:R-:W2:Y:S01]  /*13830*/  LDL.LU R150, [R1+0x28c] ;  /* 0x00028c0001967983 */ /* 0x001ea20000300800 */
[----:B----4-:R-:W-:-:S05]  /*13840*/  FADD R151, R26, R151 ;  /* 0x000000971a977221 */ /* 0x010fca0000000000 */
[----:B------:R0:W-:Y:S04]  /*13850*/  STL [R1+0x258], R151 ;  /* 0x0002589701007387 */ /* 0x0001e80000100800 */
[----:B0-----:R-:W4:Y:S01]  /*13860*/  LDL.LU R151, [R1+0x290] ;  /* 0x0002900001977983 */ /* 0x001f220000300800 */
[----:B------:R-:W-:-:S03]  /*13870*/  FADD R0, R27, R0 ;  /* 0x000000001b007221 */ /* 0x000fc60000000000 */
[----:B------:R-:W4:Y:S04]  /*13880*/  LDL.LU R27, [R1+0x2c8] ;  /* 0x0002c800011b7983 */ /* 0x000f280000300800 */
[----:B------:R-:W4:Y:S04]  /*13890*/  LDL.LU R26, [R1+0x2cc] ;  /* 0x0002cc00011a7983 */ /* 0x000f280000300800 */
[----:B------:R-:W4:Y:S04]  /*138a0*/  LDL.LU R25, [R1+0x2d0] ;  /* 0x0002d00001197983 */ /* 0x000f280000300800 */
[----:B------:R0:W-:Y:S04]  /*138b0*/  STL [R1+0x25c], R0 ;  /* 0x00025c0001007387 */ /* 0x0001e80000100800 */
[----:B------:R-:W4:Y:S04]  /*138c0*/  LDL.LU R24, [R1+0x2d4] ;  /* 0x0002d40001187983 */ /* 0x000f280000300800 */
[----:B0-----:R-:W4:Y:S01]  /*138d0*/  LDL.LU R0, [R1+0x2d8] ;  /* 0x0002d80001007983 */ /* 0x001f220000300800 */
[----:B------:R-:W-:-:S05]  /*138e0*/  FADD R139, R28, R139 ;  /* 0x0000008b1c8b7221 */ /* 0x000fca0000000000 */
[----:B------:R0:W-:Y:S04]  /*138f0*/  STL [R1+0x260], R139 ;  /* 0x0002608b01007387 */ /* 0x0001e80000100800 */
[----:B0-----:R-:W4:Y:S01]  /*13900*/  LDL.LU R139, [R1+0x498] ;  /* 0x00049800018b7983 */ /* 0x001f220000300800 */
[----:B------:R-:W-:-:S03]  /*13910*/  FADD R140, R29, R140 ;  /* 0x0000008c1d8c7221 */ /* 0x000fc60000000000 */
[----:B------:R-:W4:Y:S04]  /*13920*/  LDL.LU R28, [R1+0x2c4] ;  /* 0x0002c400011c7983 */ /* 0x000f280000300800 */
        /* <DEDUP_REMOVED lines=30> */
[----:B---3--:R-:W-:-:S03]  /*13b10*/  FADD R148, R37, R148 ;  /* 0x0000009425947221 */ /* 0x008fc60000000000 */
[----:B------:R-:W3:Y:S04]  /*13b20*/  LDL.LU R36, [R1+0x2a4] ;  /* 0x0002a40001247983 */ /* 0x000ee80000300800 */
[----:B------:R0:W-:Y:S01]  /*13b30*/  STL [R1+0x284], R148 ;  /* 0x0002849401007387 */ /* 0x0001e20000100800 */
[----:B--2---:R-:W-:-:S03]  /*13b40*/  FADD R149, R38, R149 ;  /* 0x0000009526957221 */ /* 0x004fc60000000000 */
[----:B0-----:R-:W2:Y:S04]  /*13b50*/  LDL.LU R148, [R1+0x474] ;  /* 0x0004740001947983 */ /* 0x001ea80000300800 */
[----:B------:R-:W2:Y:S04]  /*13b60*/  LDL.LU R37, [R1+0x2a0] ;  /* 0x0002a00001257983 */ /* 0x000ea80000300800 */
[----:B------:R0:W-:Y:S01]  /*13b70*/  STL [R1+0x288], R149 ;  /* 0x0002889501007387 */ /* 0x0001e20000100800 */
[----:B------:R-:W-:-:S03]  /*13b80*/  FADD R150, R39, R150 ;  /* 0x0000009627967221 */ /* 0x000fc60000000000 */
[----:B0-----:R-:W2:Y:S04]  /*13b90*/  LDL.LU R149, [R1+0x470] ;  /* 0x0004700001957983 */ /* 0x001ea80000300800 */
[----:B------:R-:W2:Y:S04]  /*13ba0*/  LDL.LU R38, [R1+0x29c] ;  /* 0x00029c0001267983 */ /* 0x000ea80000300800 */
[----:B------:R0:W-:Y:S01]  /*13bb0*/  STL [R1+0x28c], R150 ;  /* 0x00028c9601007387 */ /* 0x0001e20000100800 */
[----:B----4-:R-:W-:-:S03]  /*13bc0*/  FADD R151, R40, R151 ;  /* 0x0000009728977221 */ /* 0x010fc60000000000 */
[----:B0-----:R-:W4:Y:S04]  /*13bd0*/  LDL.LU R150, [R1+0x46c] ;  /* 0x00046c0001967983 */ /* 0x001f280000300800 */
[----:B------:R-:W4:Y:S04]  /*13be0*/  LDL.LU R39, [R1+0x298] ;  /* 0x0002980001277983 */ /* 0x000f280000300800 */
[----:B------:R0:W-:Y:S04]  /*13bf0*/  STL [R1+0x290], R151 ;  /* 0x0002909701007387 */ /* 0x0001e80000100800 */
[----:B0-----:R-:W4:Y:S04]  /*13c00*/  LDL.LU R151, [R1+0x468] ;  /* 0x0004680001977983 */ /* 0x001f280000300800 */
[----:B------:R-:W4:Y:S01]  /*13c10*/  LDL.LU R40, [R1+0x294] ;  /* 0x0002940001287983 */ /* 0x000f220000300800 */
        /* <DEDUP_REMOVED lines=13> */
[----:B---3--:R-:W-:Y:S01]  /*13cf0*/  FADD R36, R45, R36 ;  /* 0x000000242d247221 */ /* 0x008fe20000000000 */
[----:B--2---:R-:W-:Y:S01]  /*13d00*/  FADD R37, R44, R37 ;  /* 0x000000252c257221 */ /* 0x004fe20000000000 */
[----:B------:R-:W-:Y:S01]  /*13d10*/  FADD R38, R43, R38 ;  /* 0x000000262b267221 */ /* 0x000fe20000000000 */
[----:B----4-:R-:W-:Y:S01]  /*13d20*/  FADD R39, R42, R39 ;  /* 0x000000272a277221 */ /* 0x010fe20000000000 */
[----:B------:R-:W-:-:S05]  /*13d30*/  FADD R40, R41, R40 ;  /* 0x0000002829287221 */ /* 0x000fca0000000000 */
[----:B------:R0:W-:Y:S04]  /*13d40*/  STL [R1+0x294], R40 ;  /* 0x0002942801007387 */ /* 0x0001e80000100800 */
        /* <DEDUP_REMOVED lines=14> */
[----:B------:R-:W4:Y:S04]  /*13e30*/  LDL.LU R53, [R1+0x2dc] ;  /* 0x0002dc0001357983 */ /* 0x000f280000300800 */
[----:B------:R4:W-:Y:S04]  /*13e40*/  STL [R1+0x2d0], R25 ;  /* 0x0002d01901007387 */ /* 0x0009e80000100800 */
[----:B------:R-:W4:Y:S04]  /*13e50*/  LDL.LU R52, [R1+0x2e0] ;  /* 0x0002e00001347983 */ /* 0x000f280000300800 */
[----:B------:R4:W-:Y:S04]  /*13e60*/  STL [R1+0x2d4], R24 ;  /* 0x0002d41801007387 */ /* 0x0009e80000100800 */
        /* <DEDUP_REMOVED lines=14> */
[----:B--2---:R-:W2:Y:S04]  /*13f50*/  LDL.LU R38, [R1+0x318] ;  /* 0x0003180001267983 */ /* 0x004ea80000300800 */
        /* <DEDUP_REMOVED lines=14> */
[----:B------:R-:W4:Y:S01]  /*14040*/  LDL.LU R0, [R1+0x354] ;  /* 0x0003540001007983 */ /* 0x000f220000300800 */
[----:B------:R-:W-:Y:S01]  /*14050*/  FADD R53, R59, R53 ;  /* 0x000000353b357221 */ /* 0x000fe20000000000 */
        /* <DEDUP_REMOVED lines=242> */
[----:B------:R-:W-:Y:S01]  /*14f80*/  FADD R24, R150, R24 ;  /* 0x0000001896187221 */ /* 0x000fe20000000000 */
[----:B------:R-:W-:-:S05]  /*14f90*/  FADD R0, R0, R151 ;  /* 0x0000009700007221 */ /* 0x000fca0000000000 */
[----:B------:R1:W-:Y:S04]  /*14fa0*/  STL [R1+0x44c], R0 ;  /* 0x00044c0001007387 */ /* 0x0003e80000100800 */
[----:B------:R1:W-:Y:S04]  /*14fb0*/  STL [R1+0x444], R25 ;  /* 0x0004441901007387 */ /* 0x0003e80000100800 */
[----:B------:R1:W-:Y:S02]  /*14fc0*/  STL [R1+0x448], R24 ;  /* 0x0004481801007387 */ /* 0x0003e40000100800 */
.L_x_28:
[----:B01----:R-:W0:Y:S02]  /*14fd0*/  LDC R0, c[0x0][0x28c] ;  /* 0x0000a300ff007b82 */ /* 0x003e240000000800 */
[----:B0-----:R-:W-:-:S13]  /*14fe0*/  ISETP.GE.AND P0, PT, R0, 0x1, PT ;  /* 0x000000010000780c */ /* 0x001fda0003f06270 */
[----:B------:R-:W-:Y:S05]  /*14ff0*/  @!P0 BRA `(.L_x_29) ;  /* 0x0000000000488947 */ /* 0x000fea0003800000 */
[----:B------:R-:W-:-:S06]  /*15000*/  UISETP.NE.AND UP0, UPT, UR22, 0x3, UPT ;  /* 0x000000031600788c */ /* 0x000fcc000bf05270 */
[----:B------:R-:W-:-:S13]  /*15010*/  PLOP3.LUT P0, PT, PT, PT, UP0, 0x80, 0x0 ;  /* 0x000000000000781c */ /* 0x000fda0003f0f008 */
[----:B------:R-:W-:Y:S05]  /*15020*/  @!P0 BRA `(.L_x_30) ;  /* 0x0000000000048947 */ /* 0x000fea0003800000 */
[----:B------:R-:W-:Y:S01]  /*15030*/  BPT.TRAP 0x1 ;  /* 0x000000040000795c */ /* 0x000fe20000300000 */
.L_x_30:
[----:B------:R-:W-:-:S04]  /*15040*/  UISETP.LT.AND UP0, UPT, UR10, 0x1, UPT ;  /* 0x000000010a00788c */ /* 0x000fc8000bf01270 */
[----:B------:R-:W-:Y:S02]  /*15050*/  USEL UR8, UR10, 0x1, UP0 ;  /* 0x000000010a087887 */ /* 0x000fe40008000000 */
[----:B------:R-:W-:Y:S02]  /*15060*/  UISETP.GT.U32.AND UP0, UPT, UR13, 0x1, UPT ;  /* 0x000000010d00788c */ /* 0x000fe4000bf04070 */
[----:B------:R-:W-:-:S04]  /*15070*/  UIADD3 UR8, UR5, UR10, -UR8 ;  /* 0x0000000a05087290 */ /* 0x000fc8000fffe808 */
[----:B------:R-:W-:Y:S01]  /*15080*/  UIMAD.WIDE.U32 UR6, UR8, -0x55555555, URZ ;  /* 0xaaaaaaab080678a5 */ /* 0x000fe2000f8e003f */
[----:B------:R-:W-:-:S03]  /*15090*/  PLOP3.LUT P0, PT, PT, PT, UP0, 0x80, 0x0 ;  /* 0x000000000000781c */ /* 0x000fc60003f0f008 */
[----:B------:R-:W-:-:S04]  /*150a0*/  USHF.R.U32.HI UR6, URZ, 0x1, UR7 ;  /* 0x000000013f067899 */ /* 0x000fc80008011607 */
[----:B------:R-:W-:-:S04]  /*150b0*/  UIMAD UR8, UR6, -0x3, UR8 ;  /* 0xfffffffd060878a4 */ /* 0x000fc8000f8e0208 */
[----:B------:R-:W-:-:S04]  /*150c0*/  ULEA UR8, UR8, UR12, 0x3 ;  /* 0x0000000c08087291 */ /* 0x000fc8000f8e183f */
[----:B------:R-:W-:-:S04]  /*150d0*/  UIADD3 UR8, UR8, 0x18, URZ ;  /* 0x0000001808087890 */ /* 0x000fc8000fffe03f */
[----:B------:R-:W-:-:S09]  /*150e0*/  UPRMT UR8, URZ, 0x654, UR8 ;  /* 0x000006543f087896 */ /* 0x000fd20008000008 */
[----:B------:R-:W-:Y:S01]  /*150f0*/  SYNCS.ARRIVE.TRANS64.RED.A1T0 RZ, [UR8], RZ ;  /* 0x000000ffffff79a7 */ /* 0x000fe20008100408 */
[----:B------:R-:W-:Y:S05]  /*15100*/  @P0 BRA `(.L_x_29) ;  /* 0x0000000000040947 */ /* 0x000fea0003800000 */
[----:B------:R-:W-:Y:S01]  /*15110*/  BPT.TRAP 0x1 ;  /* 0x000000040000795c */ /* 0x000fe20000300000 */
.L_x_29:
[----:B------:R-:W3:Y:S01]  /*15120*/  LDL.LU R28, [R1+0x45c] ;  /* 0x00045c00011c7983 */ /* 0x000ee20000300800 */
[----:B------:R-:W0:Y:S01]  /*15130*/  LDC R25, c[0x0][0x288] ;  /* 0x0000a200ff197b82 */ /* 0x000e220000000800 */
[----:B------:R-:W1:Y:S01]  /*15140*/  S2R R27, SR_TID.X ;  /* 0x00000000001b7919 */ /* 0x000e620000002100 */
[----:B------:R-:W-:Y:S01]  /*15150*/  UIADD3 UR8, UR10, UR5, URZ ;  /* 0x000000050a087290 */ /* 0x000fe2000fffe03f */
[----:B------:R-:W-:Y:S01]  /*15160*/  ULDC UR6, c[0x0][0x284] ;  /* 0x0000a10000067ab9 */ /* 0x000fe20000000800 */
[----:B------:R-:W4:Y:S01]  /*15170*/  LDL.LU R26, [R1+0x458] ;  /* 0x00045800011a7983 */ /* 0x000f220000300800 */
[----:B------:R-:W-:Y:S01]  /*15180*/  USHF.R.S32.HI UR11, URZ, 0x1f, UR9 ;  /* 0x0000001f3f0b7899 */ /* 0x000fe20008011409 */
[----:B------:R-:W-:Y:S01]  /*15190*/  IMAD.MOV.U32 R41, RZ, RZ, -0x1 ;  /* 0xffffffffff297424 */ /* 0x000fe200078e00ff */
[----:B------:R-:W-:Y:S01]  /*151a0*/  UISETP.GT.U32.AND UP0, UPT, UR8, 0x2, UPT ;  /* 0x000000020800788c */ /* 0x000fe2000bf04070 */
[----:B------:R-:W-:Y:S01]  /*151b0*/  ULDC.64 UR16, c[0x0][0x5d0] ;  /* 0x0001740000107ab9 */ /* 0x000fe20000000a00 */
[----:B------:R-:W-:-:S02]  /*151c0*/  UISETP.GE.U32.AND UP1, UPT, UR10, 0x3, UPT ;  /* 0x000000030a00788c */ /* 0x000fc4000bf26070 */
[----:B------:R-:W-:Y:S02]  /*151d0*/  UIMAD UR5, UR11, UR16, URZ ;  /* 0x000000100b0572a4 */ /* 0x000fe4000f8e023f */
[----:B------:R-:W-:Y:S01]  /*151e0*/  UISETP.LT.U32.AND UP0, UPT, UR10, 0x3, UP0 ;  /* 0x000000030a00788c */ /* 0x000fe20008701070 */
[C---:B-1----:R-:W-:Y:S01]  /*151f0*/  LOP3.LUT R24, R27.reuse, 0x3, RZ, 0xc0, !PT ;  /* 0x000000031b187812 */ /* 0x042fe200078ec0ff */
[----:B------:R-:W-:Y:S01]  /*15200*/  IMAD.SHL.U32 R32, R27, 0x2, RZ ;  /* 0x000000021b207824 */ /* 0x000fe200078e00ff */
[----:B------:R-:W-:-:S03]  /*15210*/  SHF.R.U32.HI R34, RZ, 0x7, R27 ;  /* 0x00000007ff227819 */ /* 0x000fc6000001161b */
[----:B0-----:R-:W-:Y:S01]  /*15220*/  IMAD R24, R24, -0x2, R25 ;  /* 0xfffffffe18187824 */ /* 0x001fe200078e0219 */
[----:B------:R-:W-:Y:S02]  /*15230*/  LOP3.LUT R34, R34, 0x1, RZ, 0xc0, !PT ;  /* 0x0000000122227812 */ /* 0x000fe400078ec0ff */
[----:B------:R-:W-:-:S03]  /*15240*/  LOP3.LUT R32, R32, 0x6, RZ, 0xc0, !PT ;  /* 0x0000000620207812 */ /* 0x000fc600078ec0ff */
[----:B------:R-:W-:Y:S02]  /*15250*/  IMAD.SHL.U32 R35, R34, 0x40, RZ ;  /* 0x0000004022237824 */ /* 0x000fe400078e00ff */
[----:B---3--:R-:W-:-:S04]  /*15260*/  IMAD.WIDE R36, R28, 0x100, RZ ;  /* 0x000001001c247825 */ /* 0x008fc800078e02ff */
[----:B----4-:R-:W-:Y:S01]  /*15270*/  IMAD.SHL.U32 R0, R26, 0x100, RZ ;  /* 0x000001001a007824 */ /* 0x010fe200078e00ff */
[----:B------:R-:W-:Y:S01]  /*15280*/  PRMT R32, R32, 0x6540, R26 ;  /* 0x0000654020207816 */ /* 0x000fe2000000001a */
[----:B------:R-:W-:-:S03]  /*15290*/  IMAD.U32 R26, RZ, RZ, UR16 ;  /* 0x00000010ff1a7e24 */ /* 0x000fc6000f8e00ff */
[----:B------:R-:W-:Y:S01]  /*152a0*/  ISETP.GE.AND P0, PT, R0, R25, PT ;  /* 0x000000190000720c */ /* 0x000fe20003f06270 */
[----:B------:R-:W-:Y:S01]  /*152b0*/  IMAD.IADD R0, R24, 0x1, -R0 ;  /* 0x0000000118007824 */ /* 0x000fe200078e0a00 */
[----:B------:R-:W-:Y:S02]  /*152c0*/  SHF.R.U32.HI R24, RZ, 0x2, R27 ;  /* 0x00000002ff187819 */ /* 0x000fe4000001161b */
[----:B------:R-:W-:Y:S02]  /*152d0*/  LOP3.LUT R25, R27, 0x60, RZ, 0xc0, !PT ;  /* 0x000000601b197812 */ /* 0x000fe400078ec0ff */
[----:B------:R-:W-:Y:S02]  /*152e0*/  LOP3.LUT R24, R24, 0x7, RZ, 0xc0, !PT ;  /* 0x0000000718187812 */ /* 0x000fe400078ec0ff */
[----:B------:R-:W-:Y:S02]  /*152f0*/  SHF.R.U32.HI R25, RZ, 0x1, R25 ;  /* 0x00000001ff197819 */ /* 0x000fe40000011619 */
[----:B------:R-:W-:-:S02]  /*15300*/  LOP3.LUT R35, R35, 0x40, R24, 0xe2, !PT ;  /* 0x0000004023237812 */ /* 0x000fc400078ee218 */
[----:B------:R-:W-:Y:S02]  /*15310*/  IADD3 R24, RZ, -R25, -R24 ;  /* 0x80000019ff187210 */ /* 0x000fe40007ffe818 */
[----:B------:R-:W-:Y:S02]  /*15320*/  SHF.R.S32.HI R33, RZ, 0x1f, R32 ;  /* 0x0000001fff217819 */ /* 0x000fe40000011420 */
[----:B------:R-:W-:Y:S01]  /*15330*/  LOP3.LUT R35, R36, R35, R25, 0xfe, !PT ;  /* 0x0000002324237212 */ /* 0x000fe200078efe19 */
[----:B------:R-:W-:Y:S02]  /*15340*/  IMAD R34, R34, -0x40, R24 ;  /* 0xffffffc022227824 */ /* 0x000fe400078e0218 */
[----:B------:R-:W-:Y:S02]  /*15350*/  IMAD.SHL.U32 R24, R28, 0x100, RZ ;  /* 0x000001001c187824 */ /* 0x000fe400078e00ff */
[----:B------:R-:W-:-:S03]  /*15360*/  IMAD.WIDE.U32 R26, R26, UR9, R32 ;  /* 0x000000091a1a7c25 */ /* 0x000fc6000f8e0020 */
[C---:B------:R-:W-:Y:S02]  /*15370*/  IADD3 R34, -R24.reuse, UR6, R34 ;  /* 0x0000000618227c10 */ /* 0x040fe4000fffe122 */
[----:B------:R-:W-:Y:S01]  /*15380*/  ISETP.GE.OR P0, PT, R24, UR6, P0 ;  /* 0x0000000618007c0c */ /* 0x000fe20008706670 */
[----:B------:R-:W-:-:S04]  /*15390*/  UIMAD.WIDE.U32 UR6, UR8, -0x55555555, URZ ;  /* 0xaaaaaaab080678a5 */ /* 0x000fc8000f8e003f */
[----:B------:R-:W-:Y:S02]  /*153a0*/  USHF.R.U32.HI UR6, URZ, 0x1, UR7 ;  /* 0x000000013f067899 */ /* 0x000fe40008011607 */
[----:B------:R-:W-:Y:S02]  /*153b0*/  UIMAD UR7, UR9, UR17, UR5 ;  /* 0x00000011090772a4 */ /* 0x000fe4000f8e0205 */
[----:B------:R-:W-:-:S04]  /*153c0*/  USEL UR5, URZ, 0x1, !UP0 ;  /* 0x000000013f057887 */ /* 0x000fc8000c000000 */
[----:B------:R-:W-:Y:S01]  /*153d0*/  ULOP3.LUT UR4, UR4, UR5, URZ, 0x3c, !UPT ;  /* 0x0000000504047292 */ /* 0x000fe2000f8e3c3f */
[----:B------:R-:W-:Y:S01]  /*153e0*/  VIADD R27, R27, UR7 ;  /* 0x000000071b1b7c36 */ /* 0x000fe20008000000 */
[----:B------:R-:W-:Y:S02]  /*153f0*/  UIMAD UR5, UR6, -0x3, UR8 ;  /* 0xfffffffd060578a4 */ /* 0x000fe4000f8e0208 */
[----:B------:R-:W-:Y:S01]  /*15400*/  @UP1 ULOP3.LUT UR4, UR4, 0x1, UR6, 0x78, !UPT ;  /* 0x0000000104041892 */ /* 0x000fe2000f8e7806 */
[----:B------:R-:W-:Y:S11]  /*15410*/  @P0 BRA `(.L_x_31) ;  /* 0x0000012400ac0947 */ /* 0x000ff60003800000 */
[----:B------:R-:W0:Y:S01]  /*15420*/  LDC.64 R28, c[0x0][0x5c8] ;  /* 0x00017200ff1c7b82 */ /* 0x000e220000000a00 */
[----:B------:R-:W-:Y:S01]  /*15430*/  ULDC.64 UR6, c[0x0][0x5c0] ;  /* 0x0001700000067ab9 */ /* 0x000fe20000000a00 */
[----:B------:R-:W-:Y:S01]  /*15440*/  BSSY B0, `(.L_x_31) ;  /* 0x0001268000007945 */ /* 0x000fe20003800000 */
[-C--:B0-----:R-:W-:Y:S01]  /*15450*/  IMAD R24, R37, R28.reuse, RZ ;  /* 0x0000001c25187224 */ /* 0x081fe200078e02ff */
[----:B------:R-:W-:Y:S01]  /*15460*/  SHF.L.U64.HI R38, R28, 0x3, R29 ;  /* 0x000000031c267819 */ /* 0x000fe2000001021d */
[----:B------:R-:W-:-:S04]  /*15470*/  IMAD.WIDE.U32 R26, R35, R28, R26 ;  /* 0x0000001c231a7225 */ /* 0x000fc800078e001a */
[----:B------:R-:W-:Y:S01]  /*15480*/  IMAD R24, R35, R29, R24 ;  /* 0x0000001d23187224 */ /* 0x000fe200078e0218 */
[C---:B------:R-:W-:Y:S01]  /*15490*/  LEA R30, P2, R28.reuse, R26, 0x7 ;  /* 0x0000001a1c1e7211 */ /* 0x040fe200078438ff */
[----:B------:R-:W-:Y:S02]  /*154a0*/  IMAD.SHL.U32 R25, R28, 0x8, RZ ;  /* 0x000000081c197824 */ /* 0x000fe400078e00ff */
[----:B------:R-:W-:Y:S01]  /*154b0*/  IMAD.IADD R27, R27, 0x1, R24 ;  /* 0x000000011b1b7824 */ /* 0x000fe200078e0218 */
[C---:B------:R-:W-:Y:S02]  /*154c0*/  IADD3 R24, P5, R26.reuse, UR6, RZ ;  /* 0x000000061a187c10 */ /* 0x040fe4000ffbe0ff */
[----:B------:R-:W-:Y:S02]  /*154d0*/  IADD3 R26, P0, P1, R26, UR6, R25 ;  /* 0x000000061a1a7c10 */ /* 0x000fe4000f91e019 */
[----:B------:R-:W-:Y:S02]  /*154e0*/  LEA.HI.X R31, R28, R27, R29, 0x7, P2 ;  /* 0x0000001b1c1f7211 */ /* 0x000fe400010f3c1d */
[----:B------:R-:W-:-:S02]  /*154f0*/  IADD3 R28, P2, P3, R30, UR6, R25 ;  /* 0x000000061e1c7c10 */ /* 0x000fc4000fb5e019 */
[----:B------:R-:W-:Y:S02]  /*15500*/  IADD3.X R25, R27, UR7, RZ, P5, !PT ;  /* 0x000000071b197c10 */ /* 0x000fe4000affe4ff */
[----:B------:R-:W-:Y:S02]  /*15510*/  FSETP.NEU.AND P5, PT, RZ, UR21, PT ;  /* 0x00000015ff007c0b */ /* 0x000fe4000bfad000 */
[----:B------:R-:W-:Y:S02]  /*15520*/  IADD3 R30, P6, R30, UR6, RZ ;  /* 0x000000061e1e7c10 */ /* 0x000fe4000ffde0ff */
[--C-:B------:R-:W-:Y:S02]  /*15530*/  IADD3.X R29, R31, UR7, R38.reuse, P2, P3 ;  /* 0x000000071f1d7c10 */ /* 0x100fe400097e6426 */
[----:B------:R-:W-:Y:S02]  /*15540*/  IADD3.X R27, R27, UR7, R38, P0, P1 ;  /* 0x000000071b1b7c10 */ /* 0x000fe400087e2426 */
[----:B------:R-:W-:-:S05]  /*15550*/  IADD3.X R31, R31, UR7, RZ, P6, !PT ;  /* 0x000000071f1f7c10 */ /* 0x000fca000b7fe4ff */
[----:B------:R-:W-:Y:S05]  /*15560*/  @!P5 BRA `(.L_x_32) ;  /* 0x000000d800f4d947 */ /* 0x000fea0003800000 */
[----:B------:R-:W-:Y:S01]  /*15570*/  ULDC.64 UR6, c[0x0][0x5b8] ;  /* 0x00016e0000067ab9 */ /* 0x000fe20000000a00 */
[----:B------:R-:W-:Y:S01]  /*15580*/  BSSY B1, `(.L_x_33) ;  /* 0x0000013000017945 */ /* 0x000fe20003800000 */
[----:B------:R-:W-:Y:S01]  /*15590*/  IMAD.U32 R38, RZ, RZ, UR6 ;  /* 0x00000006ff267e24 */ /* 0x000fe2000f8e00ff */
[----:B------:R-:W-:-:S03]  /*155a0*/  UIMAD UR6, UR11, UR6, URZ ;  /* 0x000000060b0672a4 */ /* 0x000fc6000f8e023f */
[----:B------:R-:W-:Y:S01]  /*155b0*/  IMAD.WIDE.U32 R32, R38, UR9, R32 ;  /* 0x0000000926207c25 */ /* 0x000fe2000f8e0020 */
[----:B------:R-:W-:-:S03]  /*155c0*/  UIMAD UR6, UR9, UR7, UR6 ;  /* 0x00000007090672a4 */ /* 0x000fc6000f8e0206 */
[----:B------:R-:W-:Y:S01]  /*155d0*/  IMAD.MOV.U32 R38, RZ, RZ, R32 ;  /* 0x000000ffff267224 */ /* 0x000fe200078e0020 */
[----:B------:R-:W-:Y:S02]  /*155e0*/  ULDC.64 UR8, c[0x0][0x5a8] ;  /* 0x00016a0000087ab9 */ /* 0x000fe40000000a00 */
[----:B------:R-:W-:Y:S01]  /*155f0*/  VIADD R39, R33, UR6 ;  /* 0x0000000621277c36 */ /* 0x000fe20008000000 */
[----:B------:R-:W-:Y:S02]  /*15600*/  ULDC.64 UR6, c[0x0][0x5b0] ;  /* 0x00016c0000067ab9 */ /* 0x000fe40000000a00 */
[----:B------:R-:W-:Y:S02]  /*15610*/  IMAD R40, R37, UR6, RZ ;  /* 0x0000000625287c24 */ /* 0x000fe4000f8e02ff */
[----:B------:R-:W-:-:S04]  /*15620*/  IMAD.WIDE.U32 R32, R35, UR6, R38 ;  /* 0x0000000623207c25 */ /* 0x000fc8000f8e0026 */
[----:B------:R-:W-:Y:S01]  /*15630*/  IMAD R40, R35, UR7, R40 ;  /* 0x0000000723287c24 */ /* 0x000fe2000f8e0228 */
[----:B------:R-:W-:-:S04]  /*15640*/  IADD3 R32, P0, R32, UR8, RZ ;  /* 0x0000000820207c10 */ /* 0x000fc8000ff1e0ff */
[--C-:B------:R-:W-:Y:S02]  /*15650*/  IADD3.X R33, R33, UR9, R40.reuse, P0, !PT ;  /* 0x0000000921217c10 */ /* 0x100fe400087fe428 */
[----:B------:R-:W-:Y:S02]  /*15660*/  ISETP.GE.AND P0, PT, R34, 0x1, PT ;  /* 0x000000012200780c */ /* 0x000fe40003f06270 */
[----:B------:R-:W-:Y:S02]  /*15670*/  PRMT R40, RZ, 0x7610, R40 ;  /* 0x00007610ff287816 */ /* 0x000fe40000000028 */
[----:B------:R-:W-:-:S13]  /*15680*/  ISETP.LT.OR P1, PT, R0, 0x1, !P0 ;  /* 0x000000010000780c */ /* 0x000fda0004721670 */
[----:B------:R-:W-:Y:S05]  /*15690*/  @P1 BRA `(.L_x_34) ;  /* 0x0000000000041947 */ /* 0x000fea0003800000 */
[----:B------:R0:W5:Y:S02]  /*156a0*/  LDG.E.U8 R40, desc[UR14][R32.64] ;  /* 0x0000000e20287981 */ /* 0x000164000c1e1100 */
.L_x_34:
[----:B------:R-:W-:Y:S05]  /*156b0*/  BSYNC B1 ;  /* 0x0000000000017941 */ /* 0x000fea0003800000 */
.L_x_33:
[----:B-----5:R-:W-:Y:S01]  /*156c0*/  LOP3.LUT R40, R40, 0xff, RZ, 0xc0, !PT ;  /* 0x000000ff28287812 */ /* 0x020fe200078ec0ff */
[----:B------:R-:W-:Y:S03]  /*156d0*/  BSSY B1, `(.L_x_35) ;  /* 0x000000b000017945 */ /* 0x000fe60003800000 */
[----:B------:R-:W-:-:S05]  /*156e0*/  F2FP.F16.E5M2.UNPACK_B R40, R40 ;  /* 0x00000028ff28723e */ /* 0x000fca00020004ff */
[----:B------:R-:W-:-:S05]  /*156f0*/  HADD2.F32 R40, -RZ, R40.H0_H0 ;  /* 0x20000028ff287230 */ /* 0x000fca0000004100 */
[----:B------:R-:W-:-:S04]  /*15700*/  FMUL R40, R40, UR21 ;  /* 0x0000001528287c20 */ /* 0x000fc80008400000 */
[----:B------:R-:W-:-:S05]  /*15710*/  FFMA R2, R2, UR20, R40 ;  /* 0x0000001402027c23 */ /* 0x000fca0008000028 */
[----:B------:R-:W-:-:S05]  /*15720*/  F2FP.SATFINITE.E5M2.F32.PACK_AB_MERGE_C R2, RZ, R2, RZ ;  /* 0x00000002ff02723e */ /* 0x000fca00048060ff */
[----:B------:R1:W-:Y:S01]  /*15730*/  @!P1 STG.E.U8 desc[UR14][R24.64], R2 ;  /* 0x0000000218009986 */ /* 0x0003e2000c10110e */
[----:B------:R-:W-:Y:S02]  /*15740*/  ISETP.LT.OR P1, PT, R0, 0x2, !P0 ;  /* 0x000000020000780c */ /* 0x000fe40004721670 */
[----:B-1----:R-:W-:-:S11]  /*15750*/  PRMT R2, RZ, 0x7610, R2 ;  /* 0x00007610ff027816 */ /* 0x002fd60000000002 */
[----:B------:R-:W-:Y:S05]  /*15760*/  @P1 BRA `(.L_x_36) ;  /* 0x0000000000041947 */ /* 0x000fea0003800000 */
[----:B------:R1:W5:Y:S02]  /*15770*/  LDG.E.U8 R2, desc[UR14][R32.64+0x1] ;  /* 0x0000010e20027981 */ /* 0x000364000c1e1100 */
.L_x_36:
[----:B------:R-:W-:Y:S05]  /*15780*/  BSYNC B1 ;  /* 0x0000000000017941 */ /* 0x000fea0003800000 */
.L_x_35:
        /* <DEDUP_REMOVED lines=8> */
[----:B------:R-:W-:-:S05]  /*15810*/  IADD3 R2, P1, R35, 0x8, RZ ;  /* 0x0000000823027810 */ /* 0x000fca0007f3e0ff */
[----:B---3--:R-:W-:-:S04]  /*15820*/  IMAD.X R3, RZ, RZ, R37, P1 ;  /* 0x000000ffff037224 */ /* 0x008fc800008e0625 */
[----:B------:R-:W-:-:S04]  /*15830*/  IMAD R3, R3, UR6, RZ ;  /* 0x0000000603037c24 */ /* 0x000fc8000f8e02ff */
[C---:B------:R-:W-:Y:S02]  /*15840*/  IMAD R40, R2.reuse, UR7, R3 ;  /* 0x0000000702287c24 */ /* 0x040fe4000f8e0203 */
[----:B------:R-:W-:-:S03]  /*15850*/  IMAD.WIDE.U32 R2, R2, UR6, R38 ;  /* 0x0000000602027c25 */ /* 0x000fc6000f8e0026 */
[----:B------:R-:W-:-:S04]  /*15860*/  IADD3 R2, P1, R2, UR8, RZ ;  /* 0x0000000802027c10 */ /* 0x000fc8000ff3e0ff */
[--C-:B------:R-:W-:Y:S02]  /*15870*/  IADD3.X R3, R3, UR9, R40.reuse, P1, !PT ;  /* 0x0000000903037c10 */ /* 0x100fe40008ffe428 */
[----:B------:R-:W-:Y:S02]  /*15880*/  ISETP.GE.AND P1, PT, R34, 0x9, PT ;  /* 0x000000092200780c */ /* 0x000fe40003f26270 */
[----:B------:R-:W-:Y:S02]  /*15890*/  PRMT R40, RZ, 0x7610, R40 ;  /* 0x00007610ff287816 */ /* 0x000fe40000000028 */
[----:B------:R-:W-:-:S13]  /*158a0*/  ISETP.LT.OR P2, PT, R0, 0x1, !P1 ;  /* 0x000000010000780c */ /* 0x000fda0004f41670 */
[----:B------:R-:W-:Y:S05]  /*158b0*/  @P2 BRA `(.L_x_38) ;  /* 0x0000000000042947 */ /* 0x000fea0003800000 */
[----:B------:R3:W5:Y:S02]  /*158c0*/  LDG.E.U8 R40, desc[UR14][R2.64] ;  /* 0x0000000e02287981 */ /* 0x000764000c1e1100 */
.L_x_38:
[----:B------:R-:W-:Y:S05]  /*158d0*/  BSYNC B1 ;  /* 0x0000000000017941 */ /* 0x000fea0003800000 */
.L_x_37:
        /* <DEDUP_REMOVED lines=9> */
[----:B----4-:R-:W-:-:S11]  /*15970*/  PRMT R4, RZ, 0x7610, R4 ;  /* 0x00007610ff047816 */ /* 0x010fd60000000004 */
[----:B------:R-:W-:Y:S05]  /*15980*/  @P2 BRA `(.L_x_40) ;  /* 0x0000000000042947 */ /* 0x000fea0003800000 */
[----:B------:R4:W5:Y:S02]  /*15990*/  LDG.E.U8 R4, desc[UR14][R2.64+0x1] ;  /* 0x0000010e02047981 */ /* 0x000964000c1e1100 */
.L_x_40:
[----:B------:R-:W-:Y:S05]  /*159a0*/  BSYNC B1 ;  /* 0x0000000000017941 */ /* 0x000fea0003800000 */
.L_x_39:
[----:B-----5:R-:W-:Y:S01]  /*159b0*/  LOP3.LUT R4, R4, 0xff, RZ, 0xc0, !PT ;  /* 0x000000ff04047812 */ /* 0x020fe200078ec0ff */
[----:B------:R-:W-:Y:S01]  /*159c0*/  BSSY B1, `(.L_x_41) ;  /* 0x000000b000017945 */ /* 0x000fe20003800000 */
[----:B------:R-:W-:Y:S02]  /*159d0*/  ISETP.LT.OR P3, PT, R0, 0x9, !P0 ;  /* 0x000000090000780c */ /* 0x000fe40004761670 */
[----:B------:R-:W-:-:S05]  /*159e0*/  F2FP.F16.E5M2.UNPACK_B R4, R4 ;  /* 0x00000004ff04723e */ /* 0x000fca00020004ff */
[----:B------:R-:W-:-:S05]  /*159f0*/  HADD2.F32 R4, -RZ, R4.H0_H0 ;  /* 0x20000004ff047230 */ /* 0x000fca0000004100 */
[----:B------:R-:W-:-:S04]  /*15a00*/  FMUL R4, R4, UR21 ;  /* 0x0000001504047c20 */ /* 0x000fc80008400000 */
[--C-:B------:R-:W-:Y:S01]  /*15a10*/  FFMA R5, R5, UR20, R4.reuse ;  /* 0x0000001405057c23 */ /* 0x100fe20008000004 */
[----:B------:R-:W-:-:S04]  /*15a20*/  PRMT R4, RZ, 0x7610, R4 ;  /* 0x00007610ff047816 */ /* 0x000fc80000000004 */
[----:B------:R-:W-:-:S05]  /*15a30*/  F2FP.SATFINITE.E5M2.F32.PACK_AB_MERGE_C R5, RZ, R5, RZ ;  /* 0x00000005ff05723e */ /* 0x000fca00048060ff */
[----:B------:R0:W-:Y:S01]  /*15a40*/  @!P2 STG.E.U8 desc[UR14][R26.64+0x1], R5 ;  /* 0x000001051a00a986 */ /* 0x0001e2000c10110e */
[----:B------:R-:W-:Y:S05]  /*15a50*/  @P3 BRA `(.L_x_42) ;  /* 0x0000000000043947 */ /* 0x000fea0003800000 */
[----:B------:R0:W5:Y:S02]  /*15a60*/  LDG.E.U8 R4, desc[UR14][R32.64+0x8] ;  /* 0x0000080e20047981 */ /* 0x000164000c1e1100 */
.L_x_42:
[----:B------:R-:W-:Y:S05]  /*15a70*/  BSYNC B1 ;  /* 0x0000000000017941 */ /* 0x000fea0003800000 */
.L_x_41:
        /* <DEDUP_REMOVED lines=12> */
.L_x_44:
[----:B------:R-:W-:Y:S05]  /*15b40*/  BSYNC B1 ;  /* 0x0000000000017941 */ /* 0x000fea0003800000 */
.L_x_43:
        /* <DEDUP_REMOVED lines=12> */
.L_x_46:
[----:B------:R-:W-:Y:S05]  /*15c10*/  BSYNC B1 ;  /* 0x0000000000017941 */ /* 0x000fea0003800000 */
.L_x_45:
        /* <DEDUP_REMOVED lines=12> */
.L_x_48:
[----:B------:R-:W-:Y:S05]  /*15ce0*/  BSYNC B1 ;  /* 0x0000000000017941 */ /* 0x000fea0003800000 */
.L_x_47:
        /* <DEDUP_REMOVED lines=12> */
.L_x_50:
[----:B------:R-:W-:Y:S05]  /*15db0*/  BSYNC B1 ;  /* 0x0000000000017941 */ /* 0x000fea0003800000 */
.L_x_49:
        /* <DEDUP_REMOVED lines=12> */
.L_x_52:
[----:B------:R-:W-:Y:S05]  /*15e80*/  BSYNC B1 ;  /* 0x0000000000017941 */ /* 0x000fea0003800000 */
.L_x_51:
        /* <DEDUP_REMOVED lines=12> */
.L_x_54:
[----:B------:R-:W-:Y:S05]  /*15f50*/  BSYNC B1 ;  /* 0x0000000000017941 */ /* 0x000fea0003800000 */
.L_x_53:
        /* <DEDUP_REMOVED lines=12> */
.L_x_56:
[----:B------:R-:W-:Y:S05]  /*16020*/  BSYNC B1 ;  /* 0x0000000000017941 */ /* 0x000fea0003800000 */
.L_x_55:
        /* <DEDUP_REMOVED lines=12> */
.L_x_58:
[----:B------:R-:W-:Y:S05]  /*160f0*/  BSYNC B1 ;  /* 0x0000000000017941 */ /* 0x000fea0003800000 */
.L_x_57:
        /* <DEDUP_REMOVED lines=12> */
.L_x_60:
[----:B------:R-:W-:Y:S05]  /*161c0*/  BSYNC B1 ;  /* 0x0000000000017941 */ /* 0x000fea0003800000 */
.L_x_59:
        /* <DEDUP_REMOVED lines=12> */
.L_x_62:
[----:B------:R-:W-:Y:S05]  /*16290*/  BSYNC B1 ;  /* 0x0000000000017941 */ /* 0x000fea0003800000 */
.L_x_61:
        /* <DEDUP_REMOVED lines=12> */
.L_x_64:
[----:B------:R-:W-:Y:S05]  /*16360*/  BSYNC B1 ;  /* 0x0000000000017941 */ /* 0x000fea0003800000 */
.L_x_63:
        /* <DEDUP_REMOVED lines=12> */
.L_x_66:
[----:B------:R-:W-:Y:S05]  /*16430*/  BSYNC B1 ;  /* 0x0000000000017941 */ /* 0x000fea0003800000 */
.L_x_65:
        /* <DEDUP_REMOVED lines=12> */
.L_x_68:
[----:B------:R-:W-:Y:S05]  /*16500*/  BSYNC B1 ;  /* 0x0000000000017941 */ /* 0x000fea0003800000 */
.L_x_67:
        /* <DEDUP_REMOVED lines=12> */
.L_x_70:
[----:B------:R-:W-:Y:S05]  /*165d0*/  BSYNC B1 ;  /* 0x0000000000017941 */ /* 0x000fea0003800000 */
.L_x_69:
        /* <DEDUP_REMOVED lines=12> */
.L_x_72:
[----:B------:R-:W-:Y:S05]  /*166a0*/  BSYNC B1 ;  /* 0x0000000000017941 */ /* 0x000fea0003800000 */
.L_x_71:
        /* <DEDUP_REMOVED lines=12> */
.L_x_74:
[----:B------:R-:W-:Y:S05]  /*16770*/  BSYNC B1 ;  /* 0x0000000000017941 */ /* 0x000fea0003800000 */
.L_x_73:
        /* <DEDUP_REMOVED lines=12> */
.L_x_76:
[----:B------:R-:W-:Y:S05]  /*16840*/  BSYNC B1 ;  /* 0x0000000000017941 */ /* 0x000fea0003800000 */
.L_x_75:
        /* <DEDUP_REMOVED lines=12> */
.L_x_78:
[----:B------:R-:W-:Y:S05]  /*16910*/  BSYNC B1 ;  /* 0x0000000000017941 */ /* 0x000fea0003800000 */
.L_x_77:
        /* <DEDUP_REMOVED lines=12> */
.L_x_80:
[----:B------:R-:W-:Y:S05]  /*169e0*/  BSYNC B1 ;  /* 0x0000000000017941 */ /* 0x000fea0003800000 */
.L_x_79:
        /* <DEDUP_REMOVED lines=12> */
.L_x_82:
[----:B------:R-:W-:Y:S05]  /*16ab0*/  BSYNC B1 ;  /* 0x0000000000017941 */ /* 0x000fea0003800000 */
.L_x_81:
        /* <DEDUP_REMOVED lines=12> */
.L_x_84:
[----:B------:R-:W-:Y:S05]  /*16b80*/  BSYNC B1 ;  /* 0x0000000000017941 */ /* 0x000fea0003800000 */
.L_x_83:
        /* <DEDUP_REMOVED lines=12> */
.L_x_86:
[----:B------:R-:W-:Y:S05]  /*16c50*/  BSYNC B1 ;  /* 0x0000000000017941 */ /* 0x000fea0003800000 */
.L_x_85:
        /* <DEDUP_REMOVED lines=12> */
.L_x_88:
[----:B------:R-:W-:Y:S05]  /*16d20*/  BSYNC B1 ;  /* 0x0000000000017941 */ /* 0x000fea0003800000 */
.L_x_87:
        /* <DEDUP_REMOVED lines=12> */
.L_x_90:
[----:B------:R-:W-:Y:S05]  /*16df0*/  BSYNC B1 ;  /* 0x0000000000017941 */ /* 0x000fea0003800000 */
.L_x_89:
        /* <DEDUP_REMOVED lines=12> */
.L_x_92:
[----:B------:R-:W-:Y:S05]  /*16ec0*/  BSYNC B1 ;  /* 0x0000000000017941 */ /* 0x000fea0003800000 */
.L_x_91:
        /* <DEDUP_REMOVED lines=12> */
.L_x_94:
[----:B------:R-:W-:Y:S05]  /*16f90*/  BSYNC B1 ;  /* 0x0000000000017941 */ /* 0x000fea0003800000 */
.L_x_93:
        /* <DEDUP_REMOVED lines=12> */
.L_x_96:
[----:B------:R-:W-:Y:S05]  /*17060*/  BSYNC B1 ;  /* 0x0000000000017941 */ /* 0x000fea0003800000 */
.L_x_95:
        /* <DEDUP_REMOVED lines=12> */
.L_x_98:
[----:B------:R-:W-:Y:S05]  /*17130*/  BSYNC B1 ;  /* 0x0000000000017941 */ /* 0x000fea0003800000 */
.L_x_97:
        /* <DEDUP_REMOVED lines=12> */
.L_x_100:
[----:B------:R-:W-:Y:S05]  /*17200*/  BSYNC B1 ;  /* 0x0000000000017941 */ /* 0x000fea0003800000 */
.L_x_99:
        /* <DEDUP_REMOVED lines=12> */
.L_x_102:
[----:B------:R-:W-:Y:S05]  /*172d0*/  BSYNC B1 ;  /* 0x0000000000017941 */ /* 0x000fea0003800000 */
.L_x_101:
        /* <DEDUP_REMOVED lines=12> */
.L_x_104:
[----:B------:R-:W-:Y:S05]  /*173a0*/  BSYNC B1 ;  /* 0x0000000000017941 */ /* 0x000fea0003800000 */
.L_x_103:
        /* <DEDUP_REMOVED lines=12> */
.L_x_106:
[----:B------:R-:W-:Y:S05]  /*17470*/  BSYNC B1 ;  /* 0x0000000000017941 */ /* 0x000fea0003800000 */
.L_x_105:
        /* <DEDUP_REMOVED lines=12> */
.L_x_108:
[----:B------:R-:W-:Y:S05]  /*17540*/  BSYNC B1 ;  /* 0x0000000000017941 */ /* 0x000fea0003800000 */
.L_x_107:
        /* <DEDUP_REMOVED lines=12> */
.L_x_110:
[----:B------:R-:W-:Y:S05]  /*17610*/  BSYNC B1 ;  /* 0x0000000000017941 */ /* 0x000fea0003800000 */
.L_x_109:
        /* <DEDUP_REMOVED lines=12> */
.L_x_112:
[----:B------:R-:W-:Y:S05]  /*176e0*/  BSYNC B1 ;  /* 0x0000000000017941 */ /* 0x000fea0003800000 */
.L_x_111:
        /* <DEDUP_REMOVED lines=12> */
.L_x_114:
[----:B------:R-:W-:Y:S05]  /*177b0*/  BSYNC B1 ;  /* 0x0000000000017941 */ /* 0x000fea0003800000 */
.L_x_113:
[----:B-----5:R-:W-:Y:S01]  /*177c0*/  LOP3.LUT R4, R4, 0xff, RZ, 0xc0, !PT ;  /* 0x000000ff04047812 */ /* 0x020fe200078ec0ff */
[----:B------:R-:W-:Y:S01]  /*177d0*/  BSSY B1, `(.L_x_115) ;  /* 0x000000b000017945 */ /* 0x000fe20003800000 */
[----:B------:R-:W-:Y:S02]  /*177e0*/  ISETP.LT.OR P2, PT, R0, 0x52, !P0 ;  /* 0x000000520000780c */ /* 0x000fe40004741670 */
[----:B------:R-:W-:-:S05]  /*177f0*/  F2FP.F16.E5M2.UNPACK_B R4, R4 ;  /* 0x00000004ff04723e */ /* 0x000fca00020004ff */
[----:B------:R-:W-:-:S05]  /*17800*/  HADD2.F32 R4, -RZ, R4.H0_H0 ;  /* 0x20000004ff047230 */ /* 0x000fca0000004100 */
[----:B------:R-:W-:-:S04]  /*17810*/  FMUL R4, R4, UR21 ;  /* 0x0000001504047c20 */ /* 0x000fc80008400000 */
[----:B------:R-:W-:-:S05]  /*17820*/  FFMA R4, R170, UR20, R4 ;  /* 0x00000014aa047c23 */ /* 0x000fca0008000004 */
[----:B0-----:R-:W-:Y:S02]  /*17830*/  F2FP.SATFINITE.E5M2.F32.PACK_AB_MERGE_C R5, RZ, R4, RZ ;  /* 0x00000004ff05723e */ /* 0x001fe400048060ff */
[----:B------:R-:W-:-:S03]  /*17840*/  PRMT R4, RZ, 0x7610, R4 ;  /* 0x00007610ff047816 */ /* 0x000fc60000000004 */
[----:B------:R0:W-:Y:S01]  /*17850*/  @!P3 STG.E.U8 desc[UR14][R24.64+0x50], R5 ;  /* 0x000050051800b986 */ /* 0x0001e2000c10110e */
[----:B------:R-:W-:Y:S05]  /*17860*/  @P2 BRA `(.L_x_116) ;  /* 0x0000000000042947 */ /* 0x000fea0003800000 */
[----:B------:R0:W5:Y:S02]  /*17870*/  LDG.E.U8 R4, desc[UR14][R32.64+0x51] ;  /* 0x0000510e20047981 */ /* 0x000164000c1e1100 */
.L_x_116:
[----:B------:R-:W-:Y:S05]  /*17880*/  BSYNC B1 ;  /* 0x0000000000017941 */ /* 0x000fea0003800000 */
.L_x_115:
        /* <DEDUP_REMOVED lines=12> */
.L_x_118:
[----:B------:R-:W-:Y:S05]  /*17950*/  BSYNC B1 ;  /* 0x0000000000017941 */ /* 0x000fea0003800000 */
.L_x_117:
        /* <DEDUP_REMOVED lines=12> */
.L_x_120:
[----:B------:R-:W-:Y:S05]  /*17a20*/  BSYNC B1 ;  /* 0x0000000000017941 */ /* 0x000fea0003800000 */
.L_x_119:
        /* <DEDUP_REMOVED lines=12> */
.L_x_122:
[----:B------:R-:W-:Y:S05]  /*17af0*/  BSYNC B1 ;  /* 0x0000000000017941 */ /* 0x000fea0003800000 */
.L_x_121:
[----:B-----5:R-:W-:Y:S01]  /*17b00*/  LOP3.LUT R4, R4, 0xff, RZ, 0xc0, !PT ;  /* 0x000000ff04047812 */ /* 0x020fe200078ec0ff */
[----:B------:R-:W-:Y:S01]  /*17b10*/  BSSY B1, `(.L_x_123) ;  /* 0x000000b000017945 */ /* 0x000fe20003800000 */
[----:B------:R-:W-:Y:S02]  /*17b20*/  ISETP.LT.OR P2, PT, R0, 0x5a, !P0 ;  /* 0x0000005a0000780c */ /* 0x000fe40004741670 */
[----:B------:R-:W-:-:S05]  /*17b30*/  F2FP.F16.E5M2.UNPACK_B R4, R4 ;  /* 0x00000004ff04723e */ /* 0x000fca00020004ff */
[----:B------:R-:W-:-:S05]  /*17b40*/  HADD2.F32 R4, -RZ, R4.H0_H0 ;  /* 0x20000004ff047230 */ /* 0x000fca0000004100 */
[----:B0-----:R-:W-:Y:S01]  /*17b50*/  FMUL R5, R4, UR21 ;  /* 0x0000001504057c20 */ /* 0x001fe20008400000 */
[----:B------:R-:W-:-:S03]  /*17b60*/  PRMT R4, RZ, 0x7610, R4 ;  /* 0x00007610ff047816 */ /* 0x000fc60000000004 */
[----:B------:R-:W-:-:S05]  /*17b70*/  FFMA R5, R174, UR20, R5 ;  /* 0x00000014ae057c23 */ /* 0x000fca0008000005 */
[----:B------:R-:W-:-:S05]  /*17b80*/  F2FP.SATFINITE.E5M2.F32.PACK_AB_MERGE_C R5, RZ, R5, RZ ;  /* 0x00000005ff05723e */ /* 0x000fca00048060ff */
[----:B------:R0:W-:Y:S01]  /*17b90*/  @!P3 STG.E.U8 desc[UR14][R24.64+0x58], R5 ;  /* 0x000058051800b986 */ /* 0x0001e2000c10110e */
[----:B------:R-:W-:Y:S05]  /*17ba0*/  @P2 BRA `(.L_x_124) ;  /* 0x0000000000042947 */ /* 0x000fea0003800000 */
[----:B------:R0:W5:Y:S02]  /*17bb0*/  LDG.E.U8 R4, desc[UR14][R32.64+0x59] ;  /* 0x0000590e20047981 */ /* 0x000164000c1e1100 */
.L_x_124:
[----:B------:R-:W-:Y:S05]  /*17bc0*/  BSYNC B1 ;  /* 0x0000000000017941 */ /* 0x000fea0003800000 */
.L_x_123:
        /* <DEDUP_REMOVED lines=12> */
.L_x_126:
[----:B------:R-:W-:Y:S05]  /*17c90*/  BSYNC B1 ;  /* 0x0000000000017941 */ /* 0x000fea0003800000 */
.L_x_125:
        /* <DEDUP_REMOVED lines=12> */
.L_x_128:
[----:B------:R-:W-:Y:S05]  /*17d60*/  BSYNC B1 ;  /* 0x0000000000017941 */ /* 0x000fea0003800000 */
.L_x_127:
        /* <DEDUP_REMOVED lines=12> */
.L_x_130:
[----:B------:R-:W-:Y:S05]  /*17e30*/  BSYNC B1 ;  /* 0x0000000000017941 */ /* 0x000fea0003800000 */
.L_x_129:
        /* <DEDUP_REMOVED lines=12> */
.L_x_132:
[----:B------:R-:W-:Y:S05]  /*17f00*/  BSYNC B1 ;  /* 0x0000000000017941 */ /* 0x000fea0003800000 */
.L_x_131:
        /* <DEDUP_REMOVED lines=12> */
.L_x_134:
[----:B------:R-:W-:Y:S05]  /*17fd0*/  BSYNC B1 ;  /* 0x0000000000017941 */ /* 0x000fea0003800000 */
.L_x_133:
        /* <DEDUP_REMOVED lines=12> */
.L_x_136:
[----:B------:R-:W-:Y:S05]  /*180a0*/  BSYNC B1 ;  /* 0x0000000000017941 */ /* 0x000fea0003800000 */
.L_x_135:
        /* <DEDUP_REMOVED lines=12> */
.L_x_138:
[----:B------:R-:W-:Y:S05]  /*18170*/  BSYNC B1 ;  /* 0x0000000000017941 */ /* 0x000fea0003800000 */
.L_x_137:
        /* <DEDUP_REMOVED lines=12> */
.L_x_140:
[----:B------:R-:W-:Y:S05]  /*18240*/  BSYNC B1 ;  /* 0x0000000000017941 */ /* 0x000fea0003800000 */
.L_x_139:
        /* <DEDUP_REMOVED lines=12> */
.L_x_142:
[----:B------:R-:W-:Y:S05]  /*18310*/  BSYNC B1 ;  /* 0x0000000000017941 */ /* 0x000fea0003800000 */
.L_x_141:
        /* <DEDUP_REMOVED lines=12> */
.L_x_144:
[----:B------:R-:W-:Y:S05]  /*183e0*/  BSYNC B1 ;  /* 0x0000000000017941 */ /* 0x000fea0003800000 */
.L_x_143:
        /* <DEDUP_REMOVED lines=12> */
.L_x_146:
[----:B------:R-:W-:Y:S05]  /*184b0*/  BSYNC B1 ;  /* 0x0000000000017941 */ /* 0x000fea0003800000 */
.L_x_145:
        /* <DEDUP_REMOVED lines=12> */
.L_x_148:
[----:B------:R-:W-:Y:S05]  /*18580*/  BSYNC B1 ;  /* 0x0000000000017941 */ /* 0x000fea0003800000 */
.L_x_147:
        /* <DEDUP_REMOVED lines=12> */
.L_x_150:
[----:B------:R-:W-:Y:S05]  /*18650*/  BSYNC B1 ;  /* 0x0000000000017941 */ /* 0x000fea0003800000 */
.L_x_149:
        /* <DEDUP_REMOVED lines=12> */
.L_x_152:
[----:B------:R-:W-:Y:S05]  /*18720*/  BSYNC B1 ;  /* 0x0000000000017941 */ /* 0x000fea0003800000 */
.L_x_151:
        /* <DEDUP_REMOVED lines=12> */
.L_x_154:
[----:B------:R-:W-:Y:S05]  /*187f0*/  BSYNC B1 ;  /* 0x0000000000017941 */ /* 0x000fea0003800000 */
.L_x_153:
        /* <DEDUP_REMOVED lines=12> */
.L_x_156:
[----:B------:R-:W-:Y:S05]  /*188c0*/  BSYNC B1 ;  /* 0x0000000000017941 */ /* 0x000fea0003800000 */
.L_x_155:
        /* <DEDUP_REMOVED lines=12> */
.L_x_158:
[----:B------:R-:W-:Y:S05]  /*18990*/  BSYNC B1 ;  /* 0x0000000000017941 */ /* 0x000fea0003800000 */
.L_x_157:
        /* <DEDUP_REMOVED lines=12> */
.L_x_160:
[----:B------:R-:W-:Y:S05]  /*18a60*/  BSYNC B1 ;  /* 0x0000000000017941 */ /* 0x000fea0003800000 */
.L_x_159:
        /* <DEDUP_REMOVED lines=12> */
.L_x_162:
[----:B------:R-:W-:Y:S05]  /*18b30*/  BSYNC B1 ;  /* 0x0000000000017941 */ /* 0x000fea0003800000 */
.L_x_161:
        /* <DEDUP_REMOVED lines=12> */
.L_x_164:
[----:B------:R-:W-:Y:S05]  /*18c00*/  BSYNC B1 ;  /* 0x0000000000017941 */ /* 0x000fea0003800000 */
.L_x_163:
        /* <DEDUP_REMOVED lines=12> */
.L_x_166:
[----:B------:R-:W-:Y:S05]  /*18cd0*/  BSYNC B1 ;  /* 0x0000000000017941 */ /* 0x000fea0003800000 */
.L_x_165:
        /* <DEDUP_REMOVED lines=12> */
.L_x_168:
[----:B------:R-:W-:Y:S05]  /*18da0*/  BSYNC B1 ;  /* 0x0000000000017941 */ /* 0x000fea0003800000 */
.L_x_167:
        /* <DEDUP_REMOVED lines=12> */
.L_x_170:
[----:B------:R-:W-:Y:S05]  /*18e70*/  BSYNC B1 ;  /* 0x0000000000017941 */ /* 0x000fea0003800000 */
.L_x_169:
        /* <DEDUP_REMOVED lines=12> */
.L_x_172:
[----:B------:R-:W-:Y:S05]  /*18f40*/  BSYNC B1 ;  /* 0x0000000000017941 */ /* 0x000fea0003800000 */
.L_x_171:
        /* <DEDUP_REMOVED lines=12> */
.L_x_174:
[----:B------:R-:W-:Y:S05]  /*19010*/  BSYNC B1 ;  /* 0x0000000000017941 */ /* 0x000fea0003800000 */
.L_x_173:
        /* <DEDUP_REMOVED lines=12> */
.L_x_176:
[----:B------:R-:W-:Y:S05]  /*190e0*/  BSYNC B1 ;  /* 0x0000000000017941 */ /* 0x000fea0003800000 */
.L_x_175:
        /* <DEDUP_REMOVED lines=12> */
.L_x_178:
[----:B------:R-:W-:Y:S05]  /*191b0*/  BSYNC B1 ;  /* 0x0000000000017941 */ /* 0x000fea0003800000 */
.L_x_177:
        /* <DEDUP_REMOVED lines=12> */
.L_x_180:
[----:B------:R-:W-:Y:S05]  /*19280*/  BSYNC B1 ;  /* 0x0000000000017941 */ /* 0x000fea0003800000 */
.L_x_179:
        /* <DEDUP_REMOVED lines=12> */
.L_x_182:
[----:B------:R-:W-:Y:S05]  /*19350*/  BSYNC B1 ;  /* 0x0000000000017941 */ /* 0x000fea0003800000 */
.L_x_181:
        /* <DEDUP_REMOVED lines=12> */
.L_x_184:
[----:B------:R-:W-:Y:S05]  /*19420*/  BSYNC B1 ;  /* 0x0000000000017941 */ /* 0x000fea0003800000 */
.L_x_183:
        /* <DEDUP_REMOVED lines=12> */
.L_x_186:
[----:B------:R-:W-:Y:S05]  /*194f0*/  BSYNC B1 ;  /* 0x0000000000017941 */ /* 0x000fea0003800000 */
.L_x_185:
        /* <DEDUP_REMOVED lines=12> */
.L_x_188:
[----:B------:R-:W-:Y:S05]  /*195c0*/  BSYNC B1 ;  /* 0x0000000000017941 */ /* 0x000fea0003800000 */
.L_x_187:
        /* <DEDUP_REMOVED lines=12> */
.L_x_190:
[----:B------:R-:W-:Y:S05]  /*19690*/  BSYNC B1 ;  /* 0x0000000000017941 */ /* 0x000fea0003800000 */
.L_x_189:
        /* <DEDUP_REMOVED lines=12> */
.L_x_192:
[----:B------:R-:W-:Y:S05]  /*19760*/  BSYNC B1 ;  /* 0x0000000000017941 */ /* 0x000fea0003800000 */
.L_x_191:
        /* <DEDUP_REMOVED lines=12> */
.L_x_194:
[----:B------:R-:W-:Y:S05]  /*19830*/  BSYNC B1 ;  /* 0x0000000000017941 */ /* 0x000fea0003800000 */
.L_x_193:
        /* <DEDUP_REMOVED lines=12> */
.L_x_196:
[----:B------:R-:W-:Y:S05]  /*19900*/  BSYNC B1 ;  /* 0x0000000000017941 */ /* 0x000fea0003800000 */
.L_x_195:
        /* <DEDUP_REMOVED lines=12> */
.L_x_198:
[----:B------:R-:W-:Y:S05]  /*199d0*/  BSYNC B1 ;  /* 0x0000000000017941 */ /* 0x000fea0003800000 */
.L_x_197:
        /* <DEDUP_REMOVED lines=12> */
.L_x_200:
[----:B------:R-:W-:Y:S05]  /*19aa0*/  BSYNC B1 ;  /* 0x0000000000017941 */ /* 0x000fea0003800000 */
.L_x_199:
        /* <DEDUP_REMOVED lines=12> */
.L_x_202:
[----:B------:R-:W-:Y:S05]  /*19b70*/  BSYNC B1 ;  /* 0x0000000000017941 */ /* 0x000fea0003800000 */
.L_x_201:
        /* <DEDUP_REMOVED lines=12> */
.L_x_204:
[----:B------:R-:W-:Y:S05]  /*19c40*/  BSYNC B1 ;  /* 0x0000000000017941 */ /* 0x000fea0003800000 */
.L_x_203:
        /* <DEDUP_REMOVED lines=12> */
.L_x_206:
[----:B------:R-:W-:Y:S05]  /*19d10*/  BSYNC B1 ;  /* 0x0000000000017941 */ /* 0x000fea0003800000 */
.L_x_205:
        /* <DEDUP_REMOVED lines=12> */
.L_x_208:
[----:B------:R-:W-:Y:S05]  /*19de0*/  BSYNC B1 ;  /* 0x0000000000017941 */ /* 0x000fea0003800000 */
.L_x_207:
        /* <DEDUP_REMOVED lines=12> */
.L_x_210:
[----:B------:R-:W-:Y:S05]  /*19eb0*/  BSYNC B1 ;  /* 0x0000000000017941 */ /* 0x000fea0003800000 */
.L_x_209:
        /* <DEDUP_REMOVED lines=12> */
.L_x_212:
[----:B------:R-:W-:Y:S05]  /*19f80*/  BSYNC B1 ;  /* 0x0000000000017941 */ /* 0x000fea0003800000 */
.L_x_211:
        /* <DEDUP_REMOVED lines=12> */
.L_x_214:
[----:B------:R-:W-:Y:S05]  /*1a050*/  BSYNC B1 ;  /* 0x0000000000017941 */ /* 0x000fea0003800000 */
.L_x_213:
        /* <DEDUP_REMOVED lines=12> */
.L_x_216:
[----:B------:R-:W-:Y:S05]  /*1a120*/  BSYNC B1 ;  /* 0x0000000000017941 */ /* 0x000fea0003800000 */
.L_x_215:
        /* <DEDUP_REMOVED lines=12> */
.L_x_218:
[----:B------:R-:W-:Y:S05]  /*1a1f0*/  BSYNC B1 ;  /* 0x0000000000017941 */ /* 0x000fea0003800000 */
.L_x_217:
        /* <DEDUP_REMOVED lines=12> */
.L_x_220:
[----:B------:R-:W-:Y:S05]  /*1a2c0*/  BSYNC B1 ;  /* 0x0000000000017941 */ /* 0x000fea0003800000 */
.L_x_219:
        /* <DEDUP_REMOVED lines=12> */
.L_x_222:
[----:B------:R-:W-:Y:S05]  /*1a390*/  BSYNC B1 ;  /* 0x0000000000017941 */ /* 0x000fea0003800000 */
.L_x_221:
        /* <DEDUP_REMOVED lines=12> */
.L_x_224:
[----:B------:R-:W-:Y:S05]  /*1a460*/  BSYNC B1 ;  /* 0x0000000000017941 */ /* 0x000fea0003800000 */
.L_x_223:
        /* <DEDUP_REMOVED lines=12> */
.L_x_226:
[----:B------:R-:W-:Y:S05]  /*1a530*/  BSYNC B1 ;  /* 0x0000000000017941 */ /* 0x000fea0003800000 */
.L_x_225:
        /* <DEDUP_REMOVED lines=12> */
.L_x_228:
[----:B------:R-:W-:Y:S05]  /*1a600*/  BSYNC B1 ;  /* 0x0000000000017941 */ /* 0x000fea0003800000 */
.L_x_227:
        /* <DEDUP_REMOVED lines=12> */
.L_x_230:
[----:B------:R-:W-:Y:S05]  /*1a6d0*/  BSYNC B1 ;  /* 0x0000000000017941 */ /* 0x000fea0003800000 */
.L_x_229:
        /* <DEDUP_REMOVED lines=12> */
.L_x_232:
[----:B------:R-:W-:Y:S05]  /*1a7a0*/  BSYNC B1 ;  /* 0x0000000000017941 */ /* 0x000fea0003800000 */
.L_x_231:
        /* <DEDUP_REMOVED lines=12> */
.L_x_234:
[----:B------:R-:W-:Y:S05]  /*1a870*/  BSYNC B1 ;  /* 0x0000000000017941 */ /* 0x000fea0003800000 */
.L_x_233:
        /* <DEDUP_REMOVED lines=12> */
.L_x_236:
[----:B------:R-:W-:Y:S05]  /*1a940*/  BSYNC B1 ;  /* 0x0000000000017941 */ /* 0x000fea0003800000 */
.L_x_235:
        /* <DEDUP_REMOVED lines=12> */
.L_x_238:
[----:B------:R-:W-:Y:S05]  /*1aa10*/  BSYNC B1 ;  /* 0x0000000000017941 */ /* 0x000fea0003800000 */
.L_x_237:
        /* <DEDUP_REMOVED lines=12> */
.L_x_240:
[----:B------:R-:W-:Y:S05]  /*1aae0*/  BSYNC B1 ;  /* 0x0000000000017941 */ /* 0x000fea0003800000 */
.L_x_239:
        /* <DEDUP_REMOVED lines=12> */
.L_x_242:
[----:B------:R-:W-:Y:S05]  /*1abb0*/  BSYNC B1 ;  /* 0x0000000000017941 */ /* 0x000fea0003800000 */
.L_x_241:
        /* <DEDUP_REMOVED lines=12> */
.L_x_244:
[----:B------:R-:W-:Y:S05]  /*1ac80*/  BSYNC B1 ;  /* 0x0000000000017941 */ /* 0x000fea0003800000 */
.L_x_243:
        /* <DEDUP_REMOVED lines=12> */
.L_x_246:
[----:B------:R-:W-:Y:S05]  /*1ad50*/  BSYNC B1 ;  /* 0x0000000000017941 */ /* 0x000fea0003800000 */
.L_x_245:
        /* <DEDUP_REMOVED lines=12> */
.L_x_248:
[----:B------:R-:W-:Y:S05]  /*1ae20*/  BSYNC B1 ;  /* 0x0000000000017941 */ /* 0x000fea0003800000 */
.L_x_247:
        /* <DEDUP_REMOVED lines=12> */
.L_x_250:
[----:B------:R-:W-:Y:S05]  /*1aef0*/  BSYNC B1 ;  /* 0x0000000000017941 */ /* 0x000fea0003800000 */
.L_x_249:
[----:B0-----:R-:W2:Y:S01]  /*1af00*/  LDL.LU R5, [R1+0x200] ;  /* 0x0002000001057983 */ /* 0x001ea20000300800 */
[----:B-----5:R-:W-:Y:S01]  /*1af10*/  LOP3.LUT R4, R4, 0xff, RZ, 0xc0, !PT ;  /* 0x000000ff04047812 */ /* 0x020fe200078ec0ff */
[----:B------:R-:W-:Y:S01]  /*1af20*/  BSSY B1, `(.L_x_251) ;  /* 0x000000b000017945 */ /* 0x000fe20003800000 */
[----:B------:R-:W-:Y:S02]  /*1af30*/  ISETP.LT.OR P2, PT, R0, 0xda, !P0 ;  /* 0x000000da0000780c */ /* 0x000fe40004741670 */
[----:B------:R-:W-:-:S05]  /*1af40*/  F2FP.F16.E5M2.UNPACK_B R4, R4 ;  /* 0x00000004ff04723e */ /* 0x000fca00020004ff */
[----:B------:R-:W-:-:S05]  /*1af50*/  HADD2.F32 R4, -RZ, R4.H0_H0 ;  /* 0x20000004ff047230 */ /* 0x000fca0000004100 */
[----:B------:R-:W-:-:S04]  /*1af60*/  FMUL R4, R4, UR21 ;  /* 0x0000001504047c20 */ /* 0x000fc80008400000 */
[----:B--2---:R-:W-:-:S05]  /*1af70*/  FFMA R4, R5, UR20, R4 ;  /* 0x0000001405047c23 */ /* 0x004fca0008000004 */
[----:B------:R-:W-:Y:S02]  /*1af80*/  F2FP.SATFINITE.E5M2.F32.PACK_AB_MERGE_C R5, RZ, R4, RZ ;  /* 0x00000004ff05723e */ /* 0x000fe400048060ff */
[----:B------:R-:W-:-:S03]  /*1af90*/  PRMT R4, RZ, 0x7610, R4 ;  /* 0x00007610ff047816 */ /* 0x000fc60000000004 */
[----:B------:R0:W-:Y:S01]  /*1afa0*/  @!P3 STG.E.U8 desc[UR14][R24.64+0xd8], R5 ;  /* 0x0000d8051800b986 */ /* 0x0001e2000c10110e */
[----:B------:R-:W-:Y:S05]  /*1afb0*/  @P2 BRA `(.L_x_252) ;  /* 0x0000000000042947 */ /* 0x000fea0003800000 */
[----:B------:R2:W5:Y:S02]  /*1afc0*/  LDG.E.U8 R4, desc[UR14][R32.64+0xd9] ;  /* 0x0000d90e20047981 */ /* 0x000564000c1e1100 */
.L_x_252:
[----:B------:R-:W-:Y:S05]  /*1afd0*/  BSYNC B1 ;  /* 0x0000000000017941 */ /* 0x000fea0003800000 */
.L_x_251:
[----:B0-----:R-:W3:Y:S01]  /*1afe0*/  LDL.LU R5, [R1+0x204] ;  /* 0x0002040001057983 */ /* 0x001ee20000300800 */
[----:B-----5:R-:W-:Y:S01]  /*1aff0*/  LOP3.LUT R4, R4, 0xff, RZ, 0xc0, !PT ;  /* 0x000000ff04047812 */ /* 0x020fe200078ec0ff */
[----:B------:R-:W-:Y:S01]  /*1b000*/  BSSY B1, `(.L_x_253) ;  /* 0x000000b000017945 */ /* 0x000fe20003800000 */
[----:B------:R-:W-:Y:S02]  /*1b010*/  ISETP.LT.OR P3, PT, R0, 0xd9, !P1 ;  /* 0x000000d90000780c */ /* 0x000fe40004f61670 */
[----:B------:R-:W-:-:S05]  /*1b020*/  F2FP.F16.E5M2.UNPACK_B R4, R4 ;  /* 0x00000004ff04723e */ /* 0x000fca00020004ff */
[----:B------:R-:W-:-:S05]  /*1b030*/  HADD2.F32 R4, -RZ, R4.H0_H0 ;  /* 0x20000004ff047230 */ /* 0x000fca0000004100 */
[----:B------:R-:W-:-:S04]  /*1b040*/  FMUL R4, R4, UR21 ;  /* 0x0000001504047c20 */ /* 0x000fc80008400000 */
[----:B---3--:R-:W-:-:S05]  /*1b050*/  FFMA R4, R5, UR20, R4 ;  /* 0x0000001405047c23 */ /* 0x008fca0008000004 */
[----:B------:R-:W-:Y:S02]  /*1b060*/  F2FP.SATFINITE.E5M2.F32.PACK_AB_MERGE_C R5, RZ, R4, RZ ;  /* 0x00000004ff05723e */ /* 0x000fe400048060ff */
[----:B------:R-:W-:-:S03]  /*1b070*/  PRMT R4, RZ, 0x7610, R4 ;  /* 0x00007610ff047816 */ /* 0x000fc60000000004 */
[----:B------:R0:W-:Y:S01]  /*1b080*/  @!P2 STG.E.U8 desc[UR14][R24.64+0xd9], R5 ;  /* 0x0000d9051800a986 */ /* 0x0001e2000c10110e */
[----:B------:R-:W-:Y:S05]  /*1b090*/  @P3 BRA `(.L_x_254) ;  /* 0x0000000000043947 */ /* 0x000fea0003800000 */
[----:B------:R3:W5:Y:S02]  /*1b0a0*/  LDG.E.U8 R4, desc[UR14][R2.64+0xd8] ;  /* 0x0000d80e02047981 */ /* 0x000764000c1e1100 */
.L_x_254:
[----:B------:R-:W-:Y:S05]  /*1b0b0*/  BSYNC B1 ;  /* 0x0000000000017941 */ /* 0x000fea0003800000 */
.L_x_253:
        /* <DEDUP_REMOVED lines=13> */
.L_x_256:
[----:B------:R-:W-:Y:S05]  /*1b190*/  BSYNC B1 ;  /* 0x0000000000017941 */ /* 0x000fea0003800000 */
.L_x_255:
        /* <DEDUP_REMOVED lines=13> */
.L_x_258:
[----:B------:R-:W-:Y:S05]  /*1b270*/  BSYNC B1 ;  /* 0x0000000000017941 */ /* 0x000fea0003800000 */
.L_x_257:
        /* <DEDUP_REMOVED lines=13> */
.L_x_260:
[----:B------:R-:W-:Y:S05]  /*1b350*/  BSYNC B1 ;  /* 0x0000000000017941 */ /* 0x000fea0003800000 */
.L_x_259:
        /* <DEDUP_REMOVED lines=13> */
.L_x_262:
[----:B------:R-:W-:Y:S05]  /*1b430*/  BSYNC B1 ;  /* 0x0000000000017941 */ /* 0x000fea0003800000 */
.L_x_261:
        /* <DEDUP_REMOVED lines=13> */
.L_x_264:
[----:B------:R-:W-:Y:S05]  /*1b510*/  BSYNC B1 ;  /* 0x0000000000017941 */ /* 0x000fea0003800000 */
.L_x_263:
        /* <DEDUP_REMOVED lines=13> */
.L_x_266:
[----:B------:R-:W-:Y:S05]  /*1b5f0*/  BSYNC B1 ;  /* 0x0000000000017941 */ /* 0x000fea0003800000 */
.L_x_265:
        /* <DEDUP_REMOVED lines=13> */
.L_x_268:
[----:B------:R-:W-:Y:S05]  /*1b6d0*/  BSYNC B1 ;  /* 0x0000000000017941 */ /* 0x000fea0003800000 */
.L_x_267:
        /* <DEDUP_REMOVED lines=13> */
.L_x_270:
[----:B------:R-:W-:Y:S05]  /*1b7b0*/  BSYNC B1 ;  /* 0x0000000000017941 */ /* 0x000fea0003800000 */
.L_x_269:
        /* <DEDUP_REMOVED lines=13> */
.L_x_272:
[----:B------:R-:W-:Y:S05]  /*1b890*/  BSYNC B1 ;  /* 0x0000000000017941 */ /* 0x000fea0003800000 */
.L_x_271:
        /* <DEDUP_REMOVED lines=13> */
.L_x_274:
[----:B------:R-:W-:Y:S05]  /*1b970*/  BSYNC B1 ;  /* 0x0000000000017941 */ /* 0x000fea0003800000 */
.L_x_273:
        /* <DEDUP_REMOVED lines=13> */
.L_x_276:
[----:B------:R-:W-:Y:S05]  /*1ba50*/  BSYNC B1 ;  /* 0x0000000000017941 */ /* 0x000fea0003800000 */
.L_x_275:
        /* <DEDUP_REMOVED lines=13> */
.L_x_278:
[----:B------:R-:W-:Y:S05]  /*1bb30*/  BSYNC B1 ;  /* 0x0000000000017941 */ /* 0x000fea0003800000 */
.L_x_277:
        /* <DEDUP_REMOVED lines=13> */
.L_x_280:
[----:B------:R-:W-:Y:S05]  /*1bc10*/  BSYNC B1 ;  /* 0x0000000000017941 */ /* 0x000fea0003800000 */
.L_x_279:
        /* <DEDUP_REMOVED lines=13> */
.L_x_282:
[----:B------:R-:W-:Y:S05]  /*1bcf0*/  BSYNC B1 ;  /* 0x0000000000017941 */ /* 0x000fea0003800000 */
.L_x_281:
        /* <DEDUP_REMOVED lines=13> */
.L_x_284:
[----:B------:R-:W-:Y:S05]  /*1bdd0*/  BSYNC B1 ;  /* 0x0000000000017941 */ /* 0x000fea0003800000 */
.L_x_283:
        /* <DEDUP_REMOVED lines=13> */
.L_x_286:
[----:B------:R-:W-:Y:S05]  /*1beb0*/  BSYNC B1 ;  /* 0x0000000000017941 */ /* 0x000fea0003800000 */
.L_x_285:
        /* <DEDUP_REMOVED lines=13> */
.L_x_288:
[----:B------:R-:W-:Y:S05]  /*1bf90*/  BSYNC B1 ;  /* 0x0000000000017941 */ /* 0x000fea0003800000 */
.L_x_287:
[----:B------:R-:W2:Y:S01]  /*1bfa0*/  LDL.LU R7, [R1+0x24c] ;  /* 0x00024c0001077983 */ /* 0x000ea20000300800 */
[----:B-----5:R-:W-:Y:S01]  /*1bfb0*/  LOP3.LUT R4, R4, 0xff, RZ, 0xc0, !PT ;  /* 0x000000ff04047812 */ /* 0x020fe200078ec0ff */
[----:B------:R-:W-:Y:S01]  /*1bfc0*/  BSSY B1, `(.L_x_289) ;  /* 0x0000013000017945 */ /* 0x000fe20003800000 */
[----:B0-----:R-:W-:Y:S02]  /*1bfd0*/  IADD3 R5, P0, R35, 0x80, RZ ;  /* 0x0000008023057810 */ /* 0x001fe40007f1e0ff */
[----:B------:R-:W-:-:S03]  /*1bfe0*/  F2FP.F16.E5M2.UNPACK_B R4, R4 ;  /* 0x00000004ff04723e */ /* 0x000fc600020004ff */
[----:B--234-:R-:W-:Y:S01]  /*1bff0*/  IMAD.X R2, RZ, RZ, R37, P0 ;  /* 0x000000ffff027224 */ /* 0x01cfe200000e0625 */
[----:B------:R-:W-:Y:S01]  /*1c000*/  ISETP.GE.AND P0, PT, R34, 0x81, PT ;  /* 0x000000812200780c */ /* 0x000fe20003f06270 */
[----:B------:R-:W-:Y:S02]  /*1c010*/  HADD2.F32 R4, -RZ, R4.H0_H0 ;  /* 0x20000004ff047230 */ /* 0x000fe40000004100 */
[----:B------:R-:W-:Y:S01]  /*1c020*/  IMAD R6, R2, UR6, RZ ;  /* 0x0000000602067c24 */ /* 0x000fe2000f8e02ff */
[----:B------:R-:W-:Y:S01]  /*1c030*/  ISETP.LT.OR P3, PT, R0, 0x1, !P0 ;  /* 0x000000010000780c */ /* 0x000fe20004761670 */
[----:B------:R-:W-:-:S04]  /*1c040*/  IMAD.WIDE.U32 R2, R5, UR6, R38 ;  /* 0x0000000605027c25 */ /* 0x000fc8000f8e0026 */
[----:B------:R-:W-:Y:S01]  /*1c050*/  FMUL R4, R4, UR21 ;  /* 0x0000001504047c20 */ /* 0x000fe20008400000 */
[----:B------:R-:W-:Y:S01]  /*1c060*/  IMAD R5, R5, UR7, R6 ;  /* 0x0000000705057c24 */ /* 0x000fe2000f8e0206 */
[----:B------:R-:W-:-:S04]  /*1c070*/  IADD3 R2, P2, R2, UR8, RZ ;  /* 0x0000000802027c10 */ /* 0x000fc8000ff5e0ff */
[----:B------:R-:W-:Y:S01]  /*1c080*/  IADD3.X R3, R3, UR9, R5, P2, !PT ;  /* 0x0000000903037c10 */ /* 0x000fe200097fe405 */
[----:B------:R-:W-:-:S05]  /*1c090*/  FFMA R4, R7, UR20, R4 ;  /* 0x0000001407047c23 */ /* 0x000fca0008000004 */
[----:B------:R-:W-:Y:S02]  /*1c0a0*/  F2FP.SATFINITE.E5M2.F32.PACK_AB_MERGE_C R7, RZ, R4, RZ ;  /* 0x00000004ff07723e */ /* 0x000fe400048060ff */
[----:B------:R-:W-:-:S03]  /*1c0b0*/  PRMT R4, RZ, 0x7610, R4 ;  /* 0x00007610ff047816 */ /* 0x000fc60000000004 */
[----:B------:R0:W-:Y:S01]  /*1c0c0*/  @!P1 STG.E.U8 desc[UR14][R26.64+0xf9], R7 ;  /* 0x0000f9071a009986 */ /* 0x0001e2000c10110e */
[----:B------:R-:W-:Y:S05]  /*1c0d0*/  @P3 BRA `(.L_x_290) ;  /* 0x0000000000043947 */ /* 0x000fea0003800000 */
[----:B------:R2:W5:Y:S02]  /*1c0e0*/  LDG.E.U8 R4, desc[UR14][R2.64] ;  /* 0x0000000e02047981 */ /* 0x000564000c1e1100 */
.L_x_290:
[----:B------:R-:W-:Y:S05]  /*1c0f0*/  BSYNC B1 ;  /* 0x0000000000017941 */ /* 0x000fea0003800000 */
.L_x_289:
[----:B------:R-:W3:Y:S01]  /*1c100*/  LDL.LU R5, [R1+0x250] ;  /* 0x0002500001057983 */ /* 0x000ee20000300800 */
        /* <DEDUP_REMOVED lines=12> */
.L_x_292:
[----:B------:R-:W-:Y:S05]  /*1c1d0*/  BSYNC B1 ;  /* 0x0000000000017941 */ /* 0x000fea0003800000 */
.L_x_291:
[----:B---3--:R-:W3:Y:S01]  /*1c1e0*/  LDL.LU R5, [R1+0x254] ;  /* 0x0002540001057983 */ /* 0x008ee20000300800 */
[----:B-----5:R-:W-:Y:S01]  /*1c1f0*/  LOP3.LUT R4, R4, 0xff, RZ, 0xc0, !PT ;  /* 0x000000ff04047812 */ /* 0x020fe200078ec0ff */
[----:B------:R-:W-:Y:S01]  /*1c200*/  BSSY B1, `(.L_x_293) ;  /* 0x0000013000017945 */ /* 0x000fe20003800000 */
[----:B------:R-:W-:Y:S02]  /*1c210*/  IADD3 R35, P1, R35, 0x88, RZ ;  /* 0x0000008823237810 */ /* 0x000fe40007f3e0ff */
[----:B------:R-:W-:Y:S02]  /*1c220*/  F2FP.F16.E5M2.UNPACK_B R4, R4 ;  /* 0x00000004ff04723e */ /* 0x000fe400020004ff */
[----:B------:R-:W-:Y:S01]  /*1c230*/  PRMT R6, RZ, 0x7610, R6 ;  /* 0x00007610ff067816 */ /* 0x000fe20000000006 */
[----:B------:R-:W-:Y:S01]  /*1c240*/  IMAD.X R36, RZ, RZ, R37, P1 ;  /* 0x000000ffff247224 */ /* 0x000fe200008e0625 */
[----:B------:R-:W-:Y:S01]  /*1c250*/  ISETP.GE.AND P1, PT, R34, 0x89, PT ;  /* 0x000000892200780c */ /* 0x000fe20003f26270 */
[----:B------:R-:W-:-:S02]  /*1c260*/  HADD2.F32 R4, -RZ, R4.H0_H0 ;  /* 0x20000004ff047230 */ /* 0x000fc40000004100 */
[----:B------:R-:W-:Y:S01]  /*1c270*/  IMAD R36, R36, UR6, RZ ;  /* 0x0000000624247c24 */ /* 0x000fe2000f8e02ff */
[----:B------:R-:W-:Y:S01]  /*1c280*/  ISETP.LT.OR P5, PT, R0, 0x1, !P1 ;  /* 0x000000010000780c */ /* 0x000fe20004fa1670 */
[----:B------:R-:W-:-:S04]  /*1c290*/  IMAD.WIDE.U32 R38, R35, UR6, R38 ;  /* 0x0000000623267c25 */ /* 0x000fc8000f8e0026 */
[----:B------:R-:W-:Y:S01]  /*1c2a0*/  FMUL R4, R4, UR21 ;  /* 0x0000001504047c20 */ /* 0x000fe20008400000 */
[----:B------:R-:W-:-:S03]  /*1c2b0*/  IMAD R35, R35, UR7, R36 ;  /* 0x0000000723237c24 */ /* 0x000fc6000f8e0224 */
[----:B---3--:R-:W-:Y:S01]  /*1c2c0*/  FFMA R5, R5, UR20, R4 ;  /* 0x0000001405057c23 */ /* 0x008fe20008000004 */
[----:B------:R-:W-:-:S04]  /*1c2d0*/  IADD3 R4, P3, R38, UR8, RZ ;  /* 0x0000000826047c10 */ /* 0x000fc8000ff7e0ff */
[----:B0-----:R-:W-:Y:S02]  /*1c2e0*/  F2FP.SATFINITE.E5M2.F32.PACK_AB_MERGE_C R7, RZ, R5, RZ ;  /* 0x00000005ff07723e */ /* 0x001fe400048060ff */
[----:B------:R-:W-:-:S03]  /*1c2f0*/  IADD3.X R5, R39, UR9, R35, P3, !PT ;  /* 0x0000000927057c10 */ /* 0x000fc60009ffe423 */
[----:B------:R0:W-:Y:S01]  /*1c300*/  @!P2 STG.E.U8 desc[UR14][R30.64+0x1], R7 ;  /* 0x000001071e00a986 */ /* 0x0001e2000c10110e */
[----:B------:R-:W-:Y:S05]  /*1c310*/  @P5 BRA `(.L_x_294) ;  /* 0x0000000000045947 */ /* 0x000fea0003800000 */
[----:B------:R3:W5:Y:S02]  /*1c320*/  LDG.E.U8 R6, desc[UR14][R4.64] ;  /* 0x0000000e04067981 */ /* 0x000764000c1e1100 */
.L_x_294:
[----:B------:R-:W-:Y:S05]  /*1c330*/  BSYNC B1 ;  /* 0x0000000000017941 */ /* 0x000fea0003800000 */
.L_x_293:
        /* <DEDUP_REMOVED lines=13> */
.L_x_296:
[----:B------:R-:W-:Y:S05]  /*1c410*/  BSYNC B1 ;  /* 0x0000000000017941 */ /* 0x000fea0003800000 */
.L_x_295:
        /* <DEDUP_REMOVED lines=13> */
.L_x_298:
[----:B------:R-:W-:Y:S05]  /*1c4f0*/  BSYNC B1 ;  /* 0x0000000000017941 */ /* 0x000fea0003800000 */
.L_x_297:
        /* <DEDUP_REMOVED lines=13> */
.L_x_300:
[----:B------:R-:W-:Y:S05]  /*1c5d0*/  BSYNC B1 ;  /* 0x0000000000017941 */ /* 0x000fea0003800000 */
.L_x_299:
        /* <DEDUP_REMOVED lines=13> */
.L_x_302:
[----:B------:R-:W-:Y:S05]  /*1c6b0*/  BSYNC B1 ;  /* 0x0000000000017941 */ /* 0x000fea0003800000 */
.L_x_301:
        /* <DEDUP_REMOVED lines=13> */
.L_x_304:
[----:B------:R-:W-:Y:S05]  /*1c790*/  BSYNC B1 ;  /* 0x0000000000017941 */ /* 0x000fea0003800000 */
.L_x_303:
        /* <DEDUP_REMOVED lines=13> */
.L_x_306:
[----:B------:R-:W-:Y:S05]  /*1c870*/  BSYNC B1 ;  /* 0x0000000000017941 */ /* 0x000fea0003800000 */
.L_x_305:
        /* <DEDUP_REMOVED lines=13> */
.L_x_308:
[----:B------:R-:W-:Y:S05]  /*1c950*/  BSYNC B1 ;  /* 0x0000000000017941 */ /* 0x000fea0003800000 */
.L_x_307:
        /* <DEDUP_REMOVED lines=13> */
.L_x_310:
[----:B------:R-:W-:Y:S05]  /*1ca30*/  BSYNC B1 ;  /* 0x0000000000017941 */ /* 0x000fea0003800000 */
.L_x_309:
        /* <DEDUP_REMOVED lines=13> */
.L_x_312:
[----:B------:R-:W-:Y:S05]  /*1cb10*/  BSYNC B1 ;  /* 0x0000000000017941 */ /* 0x000fea0003800000 */
.L_x_311:
        /* <DEDUP_REMOVED lines=13> */
.L_x_314:
[----:B------:R-:W-:Y:S05]  /*1cbf0*/  BSYNC B1 ;  /* 0x0000000000017941 */ /* 0x000fea0003800000 */
.L_x_313:
        /* <DEDUP_REMOVED lines=13> */
.L_x_316:
[----:B------:R-:W-:Y:S05]  /*1ccd0*/  BSYNC B1 ;  /* 0x0000000000017941 */ /* 0x000fea0003800000 */
.L_x_315:
        /* <DEDUP_REMOVED lines=13> */
.L_x_318:
[----:B------:R-:W-:Y:S05]  /*1cdb0*/  BSYNC B1 ;  /* 0x0000000000017941 */ /* 0x000fea0003800000 */
.L_x_317:
        /* <DEDUP_REMOVED lines=13> */
.L_x_320:
[----:B------:R-:W-:Y:S05]  /*1ce90*/  BSYNC B1 ;  /* 0x0000000000017941 */ /* 0x000fea0003800000 */
.L_x_319:
        /* <DEDUP_REMOVED lines=13> */
.L_x_322:
[----:B------:R-:W-:Y:S05]  /*1cf70*/  BSYNC B1 ;  /* 0x0000000000017941 */ /* 0x000fea0003800000 */
.L_x_321:
        /* <DEDUP_REMOVED lines=13> */
.L_x_324:
[----:B------:R-:W-:Y:S05]  /*1d050*/  BSYNC B1 ;  /* 0x0000000000017941 */ /* 0x000fea0003800000 */
.L_x_323:
        /* <DEDUP_REMOVED lines=13> */
.L_x_326:
[----:B------:R-:W-:Y:S05]  /*1d130*/  BSYNC B1 ;  /* 0x0000000000017941 */ /* 0x000fea0003800000 */
.L_x_325:
        /* <DEDUP_REMOVED lines=13> */
.L_x_328:
[----:B------:R-:W-:Y:S05]  /*1d210*/  BSYNC B1 ;  /* 0x0000000000017941 */ /* 0x000fea0003800000 */
.L_x_327:
        /* <DEDUP_REMOVED lines=13> */
.L_x_330:
[----:B------:R-:W-:Y:S05]  /*1d2f0*/  BSYNC B1 ;  /* 0x0000000000017941 */ /* 0x000fea0003800000 */
.L_x_329:
        /* <DEDUP_REMOVED lines=13> */
.L_x_332:
[----:B------:R-:W-:Y:S05]  /*1d3d0*/  BSYNC B1 ;  /* 0x0000000000017941 */ /* 0x000fea0003800000 */
.L_x_331:
        /* <DEDUP_REMOVED lines=13> */
.L_x_334:
[----:B------:R-:W-:Y:S05]  /*1d4b0*/  BSYNC B1 ;  /* 0x0000000000017941 */ /* 0x000fea0003800000 */
.L_x_333:
        /* <DEDUP_REMOVED lines=13> */
.L_x_336:
[----:B------:R-:W-:Y:S05]  /*1d590*/  BSYNC B1 ;  /* 0x0000000000017941 */ /* 0x000fea0003800000 */
.L_x_335:
        /* <DEDUP_REMOVED lines=13> */
.L_x_338:
[----:B------:R-:W-:Y:S05]  /*1d670*/  BSYNC B1 ;  /* 0x0000000000017941 */ /* 0x000fea0003800000 */
.L_x_337:
        /* <DEDUP_REMOVED lines=13> */
.L_x_340:
[----:B------:R-:W-:Y:S05]  /*1d750*/  BSYNC B1 ;  /* 0x0000000000017941 */ /* 0x000fea0003800000 */
.L_x_339:
        /* <DEDUP_REMOVED lines=13> */
.L_x_342:
[----:B------:R-:W-:Y:S05]  /*1d830*/  BSYNC B1 ;  /* 0x0000000000017941 */ /* 0x000fea0003800000 */
.L_x_341:
        /* <DEDUP_REMOVED lines=13> */
.L_x_344:
[----:B------:R-:W-:Y:S05]  /*1d910*/  BSYNC B1 ;  /* 0x0000000000017941 */ /* 0x000fea0003800000 */
.L_x_343:
        /* <DEDUP_REMOVED lines=13> */
.L_x_346:
[----:B------:R-:W-:Y:S05]  /*1d9f0*/  BSYNC B1 ;  /* 0x0000000000017941 */ /* 0x000fea0003800000 */
.L_x_345:
        /* <DEDUP_REMOVED lines=13> */
.L_x_348:
[----:B------:R-:W-:Y:S05]  /*1dad0*/  BSYNC B1 ;  /* 0x0000000000017941 */ /* 0x000fea0003800000 */
.L_x_347:
        /* <DEDUP_REMOVED lines=13> */
.L_x_350:
[----:B------:R-:W-:Y:S05]  /*1dbb0*/  BSYNC B1 ;  /* 0x0000000000017941 */ /* 0x000fea0003800000 */
.L_x_349:
        /* <DEDUP_REMOVED lines=13> */
.L_x_352:
[----:B------:R-:W-:Y:S05]  /*1dc90*/  BSYNC B1 ;  /* 0x0000000000017941 */ /* 0x000fea0003800000 */
.L_x_351:
        /* <DEDUP_REMOVED lines=13> */
.L_x_354:
[----:B------:R-:W-:Y:S05]  /*1dd70*/  BSYNC B1 ;  /* 0x0000000000017941 */ /* 0x000fea0003800000 */
.L_x_353:
        /* <DEDUP_REMOVED lines=13> */
.L_x_356:
[----:B------:R-:W-:Y:S05]  /*1de50*/  BSYNC B1 ;  /* 0x0000000000017941 */ /* 0x000fea0003800000 */
.L_x_355:
        /* <DEDUP_REMOVED lines=13> */
.L_x_358:
[----:B------:R-:W-:Y:S05]  /*1df30*/  BSYNC B1 ;  /* 0x0000000000017941 */ /* 0x000fea0003800000 */
.L_x_357:
        /* <DEDUP_REMOVED lines=13> */
.L_x_360:
[----:B------:R-:W-:Y:S05]  /*1e010*/  BSYNC B1 ;  /* 0x0000000000017941 */ /* 0x000fea0003800000 */
.L_x_359:
        /* <DEDUP_REMOVED lines=13> */
.L_x_362:
[----:B------:R-:W-:Y:S05]  /*1e0f0*/  BSYNC B1 ;  /* 0x0000000000017941 */ /* 0x000fea0003800000 */
.L_x_361:
        /* <DEDUP_REMOVED lines=13> */
.L_x_364:
[----:B------:R-:W-:Y:S05]  /*1e1d0*/  BSYNC B1 ;  /* 0x0000000000017941 */ /* 0x000fea0003800000 */
.L_x_363:
        /* <DEDUP_REMOVED lines=13> */
.L_x_366:
[----:B------:R-:W-:Y:S05]  /*1e2b0*/  BSYNC B1 ;  /* 0x0000000000017941 */ /* 0x000fea0003800000 */
.L_x_365:
        /* <DEDUP_REMOVED lines=13> */
.L_x_368:
[----:B------:R-:W-:Y:S05]  /*1e390*/  BSYNC B1 ;  /* 0x0000000000017941 */ /* 0x000fea0003800000 */
.L_x_367:
        /* <DEDUP_REMOVED lines=13> */
.L_x_370:
[----:B------:R-:W-:Y:S05]  /*1e470*/  BSYNC B1 ;  /* 0x0000000000017941 */ /* 0x000fea0003800000 */
.L_x_369:
        /* <DEDUP_REMOVED lines=13> */
.L_x_372:
[----:B------:R-:W-:Y:S05]  /*1e550*/  BSYNC B1 ;  /* 0x0000000000017941 */ /* 0x000fea0003800000 */
.L_x_371:
        /* <DEDUP_REMOVED lines=13> */
.L_x_374:
[----:B------:R-:W-:Y:S05]  /*1e630*/  BSYNC B1 ;  /* 0x0000000000017941 */ /* 0x000fea0003800000 */
.L_x_373:
        /* <DEDUP_REMOVED lines=13> */
.L_x_376:
[----:B------:R-:W-:Y:S05]  /*1e710*/  BSYNC B1 ;  /* 0x0000000000017941 */ /* 0x000fea0003800000 */
.L_x_375:
        /* <DEDUP_REMOVED lines=13> */
.L_x_378:
[----:B------:R-:W-:Y:S05]  /*1e7f0*/  BSYNC B1 ;  /* 0x0000000000017941 */ /* 0x000fea0003800000 */
.L_x_377:
        /* <DEDUP_REMOVED lines=13> */
.L_x_380:
[----:B------:R-:W-:Y:S05]  /*1e8d0*/  BSYNC B1 ;  /* 0x0000000000017941 */ /* 0x000fea0003800000 */
.L_x_379:
        /* <DEDUP_REMOVED lines=13> */
.L_x_382:
[----:B------:R-:W-:Y:S05]  /*1e9b0*/  BSYNC B1 ;  /* 0x0000000000017941 */ /* 0x000fea0003800000 */
.L_x_381:
        /* <DEDUP_REMOVED lines=13> */
.L_x_384:
[----:B------:R-:W-:Y:S05]  /*1ea90*/  BSYNC B1 ;  /* 0x0000000000017941 */ /* 0x000fea0003800000 */
.L_x_383:
        /* <DEDUP_REMOVED lines=13> */
.L_x_386:
[----:B------:R-:W-:Y:S05]  /*1eb70*/  BSYNC B1 ;  /* 0x0000000000017941 */ /* 0x000fea0003800000 */
.L_x_385:
        /* <DEDUP_REMOVED lines=13> */
.L_x_388:
[----:B------:R-:W-:Y:S05]  /*1ec50*/  BSYNC B1 ;  /* 0x0000000000017941 */ /* 0x000fea0003800000 */
.L_x_387:
        /* <DEDUP_REMOVED lines=13> */
.L_x_390:
[----:B------:R-:W-:Y:S05]  /*1ed30*/  BSYNC B1 ;  /* 0x0000000000017941 */ /* 0x000fea0003800000 */
.L_x_389:
        /* <DEDUP_REMOVED lines=13> */
.L_x_392:
[----:B------:R-:W-:Y:S05]  /*1ee10*/  BSYNC B1 ;  /* 0x0000000000017941 */ /* 0x000fea0003800000 */
.L_x_391:
        /* <DEDUP_REMOVED lines=13> */
.L_x_394:
[----:B------:R-:W-:Y:S05]  /*1eef0*/  BSYNC B1 ;  /* 0x0000000000017941 */ /* 0x000fea0003800000 */
.L_x_393:
        /* <DEDUP_REMOVED lines=13> */
.L_x_396:
[----:B------:R-:W-:Y:S05]  /*1efd0*/  BSYNC B1 ;  /* 0x0000000000017941 */ /* 0x000fea0003800000 */
.L_x_395:
        /* <DEDUP_REMOVED lines=13> */
.L_x_398:
[----:B------:R-:W-:Y:S05]  /*1f0b0*/  BSYNC B1 ;  /* 0x0000000000017941 */ /* 0x000fea0003800000 */
.L_x_397:
        /* <DEDUP_REMOVED lines=13> */
.L_x_400:
[----:B------:R-:W-:Y:S05]  /*1f190*/  BSYNC B1 ;  /* 0x0000000000017941 */ /* 0x000fea0003800000 */
.L_x_399:
        /* <DEDUP_REMOVED lines=13> */
.L_x_402:
[----:B------:R-:W-:Y:S05]  /*1f270*/  BSYNC B1 ;  /* 0x0000000000017941 */ /* 0x000fea0003800000 */
.L_x_401:
        /* <DEDUP_REMOVED lines=13> */
.L_x_404:
[----:B------:R-:W-:Y:S05]  /*1f350*/  BSYNC B1 ;  /* 0x0000000000017941 */ /* 0x000fea0003800000 */
.L_x_403:
        /* <DEDUP_REMOVED lines=13> */
.L_x_406:
[----:B------:R-:W-:Y:S05]  /*1f430*/  BSYNC B1 ;  /* 0x0000000000017941 */ /* 0x000fea0003800000 */
.L_x_405:
        /* <DEDUP_REMOVED lines=13> */
.L_x_408:
[----:B------:R-:W-:Y:S05]  /*1f510*/  BSYNC B1 ;  /* 0x0000000000017941 */ /* 0x000fea0003800000 */
.L_x_407:
        /* <DEDUP_REMOVED lines=13> */
.L_x_410:
[----:B------:R-:W-:Y:S05]  /*1f5f0*/  BSYNC B1 ;  /* 0x0000000000017941 */ /* 0x000fea0003800000 */
.L_x_409:
        /* <DEDUP_REMOVED lines=13> */
.L_x_412:
[----:B------:R-:W-:Y:S05]  /*1f6d0*/  BSYNC B1 ;  /* 0x0000000000017941 */ /* 0x000fea0003800000 */
.L_x_411:
        /* <DEDUP_REMOVED lines=13> */
.L_x_414:
[----:B------:R-:W-:Y:S05]  /*1f7b0*/  BSYNC B1 ;  /* 0x0000000000017941 */ /* 0x000fea0003800000 */
.L_x_413:
        /* <DEDUP_REMOVED lines=13> */
.L_x_416:
[----:B------:R-:W-:Y:S05]  /*1f890*/  BSYNC B1 ;  /* 0x0000000000017941 */ /* 0x000fea0003800000 */
.L_x_415:
        /* <DEDUP_REMOVED lines=13> */
.L_x_418:
[----:B------:R-:W-:Y:S05]  /*1f970*/  BSYNC B1 ;  /* 0x0000000000017941 */ /* 0x000fea0003800000 */
.L_x_417:
        /* <DEDUP_REMOVED lines=13> */
.L_x_420:
[----:B------:R-:W-:Y:S05]  /*1fa50*/  BSYNC B1 ;  /* 0x0000000000017941 */ /* 0x000fea0003800000 */
.L_x_419:
        /* <DEDUP_REMOVED lines=13> */
.L_x_422:
[----:B------:R-:W-:Y:S05]  /*1fb30*/  BSYNC B1 ;  /* 0x0000000000017941 */ /* 0x000fea0003800000 */
.L_x_421:
        /* <DEDUP_REMOVED lines=13> */
.L_x_424:
[----:B------:R-:W-:Y:S05]  /*1fc10*/  BSYNC B1 ;  /* 0x0000000000017941 */ /* 0x000fea0003800000 */
.L_x_423:
        /* <DEDUP_REMOVED lines=13> */
.L_x_426:
[----:B------:R-:W-:Y:S05]  /*1fcf0*/  BSYNC B1 ;  /* 0x0000000000017941 */ /* 0x000fea0003800000 */
.L_x_425:
        /* <DEDUP_REMOVED lines=13> */
.L_x_428:
[----:B------:R-:W-:Y:S05]  /*1fdd0*/  BSYNC B1 ;  /* 0x0000000000017941 */ /* 0x000fea0003800000 */
.L_x_427:
        /* <DEDUP_REMOVED lines=13> */
.L_x_430:
[----:B------:R-:W-:Y:S05]  /*1feb0*/  BSYNC B1 ;  /* 0x0000000000017941 */ /* 0x000fea0003800000 */
.L_x_429:
        /* <DEDUP_REMOVED lines=13> */
.L_x_432:
[----:B------:R-:W-:Y:S05]  /*1ff90*/  BSYNC B1 ;  /* 0x0000000000017941 */ /* 0x000fea0003800000 */
.L_x_431:
        /* <DEDUP_REMOVED lines=13> */
.L_x_434:
[----:B------:R-:W-:Y:S05]  /*20070*/  BSYNC B1 ;  /* 0x0000000000017941 */ /* 0x000fea0003800000 */
.L_x_433:
        /* <DEDUP_REMOVED lines=13> */
.L_x_436:
[----:B------:R-:W-:Y:S05]  /*20150*/  BSYNC B1 ;  /* 0x0000000000017941 */ /* 0x000fea0003800000 */
.L_x_435:
        /* <DEDUP_REMOVED lines=13> */
.L_x_438:
[----:B------:R-:W-:Y:S05]  /*20230*/  BSYNC B1 ;  /* 0x0000000000017941 */ /* 0x000fea0003800000 */
.L_x_437:
        /* <DEDUP_REMOVED lines=13> */
.L_x_440:
[----:B------:R-:W-:Y:S05]  /*20310*/  BSYNC B1 ;  /* 0x0000000000017941 */ /* 0x000fea0003800000 */
.L_x_439:
        /* <DEDUP_REMOVED lines=13> */
.L_x_442:
[----:B------:R-:W-:Y:S05]  /*203f0*/  BSYNC B1 ;  /* 0x0000000000017941 */ /* 0x000fea0003800000 */
.L_x_441:
        /* <DEDUP_REMOVED lines=13> */
.L_x_444:
[----:B------:R-:W-:Y:S05]  /*204d0*/  BSYNC B1 ;  /* 0x0000000000017941 */ /* 0x000fea0003800000 */
.L_x_443:
        /* <DEDUP_REMOVED lines=13> */
.L_x_446:
[----:B------:R-:W-:Y:S05]  /*205b0*/  BSYNC B1 ;  /* 0x0000000000017941 */ /* 0x000fea0003800000 */
.L_x_445:
        /* <DEDUP_REMOVED lines=13> */
.L_x_448:
[----:B------:R-:W-:Y:S05]  /*20690*/  BSYNC B1 ;  /* 0x0000000000017941 */ /* 0x000fea0003800000 */
.L_x_447:
        /* <DEDUP_REMOVED lines=13> */
.L_x_450:
[----:B------:R-:W-:Y:S05]  /*20770*/  BSYNC B1 ;  /* 0x0000000000017941 */ /* 0x000fea0003800000 */
.L_x_449:
        /* <DEDUP_REMOVED lines=13> */
.L_x_452:
[----:B------:R-:W-:Y:S05]  /*20850*/  BSYNC B1 ;  /* 0x0000000000017941 */ /* 0x000fea0003800000 */
.L_x_451:
        /* <DEDUP_REMOVED lines=13> */
.L_x_454:
[----:B------:R-:W-:Y:S05]  /*20930*/  BSYNC B1 ;  /* 0x0000000000017941 */ /* 0x000fea0003800000 */
.L_x_453:
        /* <DEDUP_REMOVED lines=13> */
.L_x_456:
[----:B------:R-:W-:Y:S05]  /*20a10*/  BSYNC B1 ;  /* 0x0000000000017941 */ /* 0x000fea0003800000 */
.L_x_455:
        /* <DEDUP_REMOVED lines=13> */
.L_x_458:
[----:B------:R-:W-:Y:S05]  /*20af0*/  BSYNC B1 ;  /* 0x0000000000017941 */ /* 0x000fea0003800000 */
.L_x_457:
        /* <DEDUP_REMOVED lines=13> */
.L_x_460:
[----:B------:R-:W-:Y:S05]  /*20bd0*/  BSYNC B1 ;  /* 0x0000000000017941 */ /* 0x000fea0003800000 */
.L_x_459:
        /* <DEDUP_REMOVED lines=13> */
.L_x_462:
[----:B------:R-:W-:Y:S05]  /*20cb0*/  BSYNC B1 ;  /* 0x0000000000017941 */ /* 0x000fea0003800000 */
.L_x_461:
        /* <DEDUP_REMOVED lines=13> */
.L_x_464:
[----:B------:R-:W-:Y:S05]  /*20d90*/  BSYNC B1 ;  /* 0x0000000000017941 */ /* 0x000fea0003800000 */
.L_x_463:
        /* <DEDUP_REMOVED lines=13> */
.L_x_466:
[----:B------:R-:W-:Y:S05]  /*20e70*/  BSYNC B1 ;  /* 0x0000000000017941 */ /* 0x000fea0003800000 */
.L_x_465:
        /* <DEDUP_REMOVED lines=13> */
.L_x_468:
[----:B------:R-:W-:Y:S05]  /*20f50*/  BSYNC B1 ;  /* 0x0000000000017941 */ /* 0x000fea0003800000 */
.L_x_467:
        /* <DEDUP_REMOVED lines=13> */
.L_x_470:
[----:B------:R-:W-:Y:S05]  /*21030*/  BSYNC B1 ;  /* 0x0000000000017941 */ /* 0x000fea0003800000 */
.L_x_469:
        /* <DEDUP_REMOVED lines=13> */
.L_x_472:
[----:B------:R-:W-:Y:S05]  /*21110*/  BSYNC B1 ;  /* 0x0000000000017941 */ /* 0x000fea0003800000 */
.L_x_471:
        /* <DEDUP_REMOVED lines=13> */
.L_x_474:
[----:B------:R-:W-:Y:S05]  /*211f0*/  BSYNC B1 ;  /* 0x0000000000017941 */ /* 0x000fea0003800000 */
.L_x_473:
        /* <DEDUP_REMOVED lines=13> */
.L_x_476:
[----:B------:R-:W-:Y:S05]  /*212d0*/  BSYNC B1 ;  /* 0x0000000000017941 */ /* 0x000fea0003800000 */
.L_x_475:
        /* <DEDUP_REMOVED lines=13> */
.L_x_478:
[----:B------:R-:W-:Y:S05]  /*213b0*/  BSYNC B1 ;  /* 0x0000000000017941 */ /* 0x000fea0003800000 */
.L_x_477:
        /* <DEDUP_REMOVED lines=13> */
.L_x_480:
[----:B------:R-:W-:Y:S05]  /*21490*/  BSYNC B1 ;  /* 0x0000000000017941 */ /* 0x000fea0003800000 */
.L_x_479:
        /* <DEDUP_REMOVED lines=13> */
.L_x_482:
[----:B------:R-:W-:Y:S05]  /*21570*/  BSYNC B1 ;  /* 0x0000000000017941 */ /* 0x000fea0003800000 */
.L_x_481:
        /* <DEDUP_REMOVED lines=13> */
.L_x_484:
[----:B------:R-:W-:Y:S05]  /*21650*/  BSYNC B1 ;  /* 0x0000000000017941 */ /* 0x000fea0003800000 */
.L_x_483:
        /* <DEDUP_REMOVED lines=13> */
.L_x_486:
[----:B------:R-:W-:Y:S05]  /*21730*/  BSYNC B1 ;  /* 0x0000000000017941 */ /* 0x000fea0003800000 */
.L_x_485:
        /* <DEDUP_REMOVED lines=13> */
.L_x_488:
[----:B------:R-:W-:Y:S05]  /*21810*/  BSYNC B1 ;  /* 0x0000000000017941 */ /* 0x000fea0003800000 */
.L_x_487:
        /* <DEDUP_REMOVED lines=13> */
.L_x_490:
[----:B------:R-:W-:Y:S05]  /*218f0*/  BSYNC B1 ;  /* 0x0000000000017941 */ /* 0x000fea0003800000 */
.L_x_489:
        /* <DEDUP_REMOVED lines=13> */
.L_x_492:
[----:B------:R-:W-:Y:S05]  /*219d0*/  BSYNC B1 ;  /* 0x0000000000017941 */ /* 0x000fea0003800000 */
.L_x_491:
        /* <DEDUP_REMOVED lines=13> */
.L_x_494:
[----:B------:R-:W-:Y:S05]  /*21ab0*/  BSYNC B1 ;  /* 0x0000000000017941 */ /* 0x000fea0003800000 */
.L_x_493:
        /* <DEDUP_REMOVED lines=13> */
.L_x_496:
[----:B------:R-:W-:Y:S05]  /*21b90*/  BSYNC B1 ;  /* 0x0000000000017941 */ /* 0x000fea0003800000 */
.L_x_495:
        /* <DEDUP_REMOVED lines=13> */
.L_x_498:
[----:B------:R-:W-:Y:S05]  /*21c70*/  BSYNC B1 ;  /* 0x0000000000017941 */ /* 0x000fea0003800000 */
.L_x_497:
        /* <DEDUP_REMOVED lines=13> */
.L_x_500:
[----:B------:R-:W-:Y:S05]  /*21d50*/  BSYNC B1 ;  /* 0x0000000000017941 */ /* 0x000fea0003800000 */
.L_x_499:
        /* <DEDUP_REMOVED lines=13> */
.L_x_502:
[----:B------:R-:W-:Y:S05]  /*21e30*/  BSYNC B1 ;  /* 0x0000000000017941 */ /* 0x000fea0003800000 */
.L_x_501:
        /* <DEDUP_REMOVED lines=13> */
.L_x_504:
[----:B------:R-:W-:Y:S05]  /*21f10*/  BSYNC B1 ;  /* 0x0000000000017941 */ /* 0x000fea0003800000 */
.L_x_503:
        /* <DEDUP_REMOVED lines=13> */
.L_x_506:
[----:B------:R-:W-:Y:S05]  /*21ff0*/  BSYNC B1 ;  /* 0x0000000000017941 */ /* 0x000fea0003800000 */
.L_x_505:
        /* <DEDUP_REMOVED lines=13> */
.L_x_508:
[----:B------:R-:W-:Y:S05]  /*220d0*/  BSYNC B1 ;  /* 0x0000000000017941 */ /* 0x000fea0003800000 */
.L_x_507:
        /* <DEDUP_REMOVED lines=13> */
.L_x_510:
[----:B------:R-:W-:Y:S05]  /*221b0*/  BSYNC B1 ;  /* 0x0000000000017941 */ /* 0x000fea0003800000 */
.L_x_509:
        /* <DEDUP_REMOVED lines=13> */
.L_x_512:
[----:B------:R-:W-:Y:S05]  /*22290*/  BSYNC B1 ;  /* 0x0000000000017941 */ /* 0x000fea0003800000 */
.L_x_511:
        /* <DEDUP_REMOVED lines=13> */
.L_x_514:
[----:B------:R-:W-:Y:S05]  /*22370*/  BSYNC B1 ;  /* 0x0000000000017941 */ /* 0x000fea0003800000 */
.L_x_513:
        /* <DEDUP_REMOVED lines=13> */
.L_x_516:
[----:B------:R-:W-:Y:S05]  /*22450*/  BSYNC B1 ;  /* 0x0000000000017941 */ /* 0x000fea0003800000 */
.L_x_515:
        /* <DEDUP_REMOVED lines=13> */
.L_x_518:
[----:B------:R-:W-:Y:S05]  /*22530*/  BSYNC B1 ;  /* 0x0000000000017941 */ /* 0x000fea0003800000 */
.L_x_517:
        /* <DEDUP_REMOVED lines=13> */
.L_x_520:
[----:B------:R-:W-:Y:S05]  /*22610*/  BSYNC B1 ;  /* 0x0000000000017941 */ /* 0x000fea0003800000 */
.L_x_519:
        /* <DEDUP_REMOVED lines=13> */
.L_x_522:
[----:B------:R-:W-:Y:S05]  /*226f0*/  BSYNC B1 ;  /* 0x0000000000017941 */ /* 0x000fea0003800000 */
.L_x_521:
        /* <DEDUP_REMOVED lines=13> */
.L_x_524:
[----:B------:R-:W-:Y:S05]  /*227d0*/  BSYNC B1 ;  /* 0x0000000000017941 */ /* 0x000fea0003800000 */
.L_x_523:
        /* <DEDUP_REMOVED lines=13> */
.L_x_526:
[----:B------:R-:W-:Y:S05]  /*228b0*/  BSYNC B1 ;  /* 0x0000000000017941 */ /* 0x000fea0003800000 */
.L_x_525:
        /* <DEDUP_REMOVED lines=13> */
.L_x_528:
[----:B------:R-:W-:Y:S05]  /*22990*/  BSYNC B1 ;  /* 0x0000000000017941 */ /* 0x000fea0003800000 */
.L_x_527:
        /* <DEDUP_REMOVED lines=13> */
.L_x_530:
[----:B------:R-:W-:Y:S05]  /*22a70*/  BSYNC B1 ;  /* 0x0000000000017941 */ /* 0x000fea0003800000 */
.L_x_529:
        /* <DEDUP_REMOVED lines=13> */
.L_x_532:
[----:B------:R-:W-:Y:S05]  /*22b50*/  BSYNC B1 ;  /* 0x0000000000017941 */ /* 0x000fea0003800000 */
.L_x_531:
        /* <DEDUP_REMOVED lines=13> */
.L_x_534:
[----:B------:R-:W-:Y:S05]  /*22c30*/  BSYNC B1 ;  /* 0x0000000000017941 */ /* 0x000fea0003800000 */
.L_x_533:
        /* <DEDUP_REMOVED lines=13> */
.L_x_536:
[----:B------:R-:W-:Y:S05]  /*22d10*/  BSYNC B1 ;  /* 0x0000000000017941 */ /* 0x000fea0003800000 */
.L_x_535:
        /* <DEDUP_REMOVED lines=13> */
.L_x_538:
[----:B------:R-:W-:Y:S05]  /*22df0*/  BSYNC B1 ;  /* 0x0000000000017941 */ /* 0x000fea0003800000 */
.L_x_537:
        /* <DEDUP_REMOVED lines=13> */
.L_x_540:
[----:B------:R-:W-:Y:S05]  /*22ed0*/  BSYNC B1 ;  /* 0x0000000000017941 */ /* 0x000fea0003800000 */
.L_x_539:
[----:B--234-:R-:W2:Y:S01]  /*22ee0*/  LDL.LU R3, [R1+0x444] ;  /* 0x0004440001037983 */ /* 0x01cea20000300800 */
[----:B-----5:R-:W-:Y:S01]  /*22ef0*/  LOP3.LUT R6, R6, 0xff, RZ, 0xc0, !PT ;  /* 0x000000ff06067812 */ /* 0x020fe200078ec0ff */
[----:B------:R-:W-:Y:S01]  /*22f00*/  BSSY B1, `(.L_x_541) ;  /* 0x000000b000017945 */ /* 0x000fe20003800000 */
[----:B------:R-:W-:Y:S02]  /*22f10*/  ISETP.LT.OR P2, PT, R0, 0xf9, !P1 ;  /* 0x000000f90000780c */ /* 0x000fe40004f41670 */
[----:B------:R-:W-:Y:S02]  /*22f20*/  F2FP.F16.E5M2.UNPACK_B R6, R6 ;  /* 0x00000006ff06723e */ /* 0x000fe400020004ff */
[----:B------:R-:W-:-:S03]  /*22f30*/  PRMT R2, RZ, 0x7610, R2 ;  /* 0x00007610ff027816 */ /* 0x000fc60000000002 */
[----:B------:R-:W-:-:S05]  /*22f40*/  HADD2.F32 R6, -RZ, R6.H0_H0 ;  /* 0x20000006ff067230 */ /* 0x000fca0000004100 */
[----:B------:R-:W-:-:S04]  /*22f50*/  FMUL R6, R6, UR21 ;  /* 0x0000001506067c20 */ /* 0x000fc80008400000 */
[----:B--2---:R-:W-:-:S05]  /*22f60*/  FFMA R6, R3, UR20, R6 ;  /* 0x0000001403067c23 */ /* 0x004fca0008000006 */
[----:B------:R-:W-:-:S05]  /*22f70*/  F2FP.SATFINITE.E5M2.F32.PACK_AB_MERGE_C R3, RZ, R6, RZ ;  /* 0x00000006ff03723e */ /* 0x000fca00048060ff */
[----:B------:R2:W-:Y:S01]  /*22f80*/  @!P0 STG.E.U8 desc[UR14][R30.64+0xf9], R3 ;  /* 0x0000f9031e008986 */ /* 0x0005e2000c10110e */
[----:B------:R-:W-:Y:S05]  /*22f90*/  @P2 BRA `(.L_x_542) ;  /* 0x0000000000042947 */ /* 0x000fea0003800000 */
[----:B------:R3:W5:Y:S02]  /*22fa0*/  LDG.E.U8 R2, desc[UR14][R4.64+0xf8] ;  /* 0x0000f80e04027981 */ /* 0x000764000c1e1100 */
.L_x_542:
[----:B------:R-:W-:Y:S05]  /*22fb0*/  BSYNC B1 ;  /* 0x0000000000017941 */ /* 0x000fea0003800000 */
.L_x_541:
[----:B--2---:R-:W2:Y:S01]  /*22fc0*/  LDL.LU R3, [R1+0x448] ;  /* 0x0004480001037983 */ /* 0x004ea20000300800 */
        /* <DEDUP_REMOVED lines=12> */
.L_x_544:
[----:B------:R-:W-:Y:S05]  /*23090*/  BSYNC B1 ;  /* 0x0000000000017941 */ /* 0x000fea0003800000 */
.L_x_543:
[----:B------:R-:W-:Y:S05]  /*230a0*/  @P1 BRA `(.L_x_545) ;  /* 0x0000004800841947 */ /* 0x000fea0003800000 */
[----:B------:R-:W2:Y:S01]  /*230b0*/  LDL.LU R2, [R1+0x44c] ;  /* 0x00044c0001027983 */ /* 0x000ea20000300800 */
[----:B-----5:R-:W-:-:S04]  /*230c0*/  LOP3.LUT R0, R0, 0xff, RZ, 0xc0, !PT ;  /* 0x000000ff00007812 */ /* 0x020fc800078ec0ff */
[----:B------:R-:W-:-:S05]  /*230d0*/  F2FP.F16.E5M2.UNPACK_B R0, R0 ;  /* 0x00000000ff00723e */ /* 0x000fca00020004ff */
[----:B------:R-:W-:-:S05]  /*230e0*/  HADD2.F32 R0, -RZ, R0.H0_H0 ;  /* 0x20000000ff007230 */ /* 0x000fca0000004100 */
[----:B------:R-:W-:-:S04]  /*230f0*/  FMUL R0, R0, UR21 ;  /* 0x0000001500007c20 */ /* 0x000fc80008400000 */
[----:B--2---:R-:W-:-:S05]  /*23100*/  FFMA R0, R2, UR20, R0 ;  /* 0x0000001402007c23 */ /* 0x004fca0008000000 */
[----:B------:R-:W-:-:S05]  /*23110*/  F2FP.SATFINITE.E5M2.F32.PACK_AB_MERGE_C R3, RZ, R0, RZ ;  /* 0x00000000ff03723e */ /* 0x000fca00048060ff */
[----:B------:R2:W-:Y:S01]  /*23120*/  STG.E.U8 desc[UR14][R28.64+0xf9], R3 ;  /* 0x0000f9031c007986 */ /* 0x0005e2000c10110e */
[----:B------:R-:W-:Y:S05]  /*23130*/  BRA `(.L_x_545) ;  /* 0x0000004800607947 */ /* 0x000fea0003800000 */
.L_x_32:
[----:B------:R-:W-:Y:S01]  /*23140*/  ISETP.GE.AND P3, PT, R34, 0x1, PT ;  /* 0x000000012200780c */ /* 0x000fe20003f66270 */
[----:B-----5:R-:W-:Y:S01]  /*23150*/  FMUL R2, R2, UR20 ;  /* 0x0000001402027c20 */ /* 0x020fe20008400000 */
[----:B------:R-:W3:Y:S02]  /*23160*/  LDL.LU R40, [R1+0x200] ;  /* 0x0002000001287983 */ /* 0x000ee40000300800 */
[----:B------:R-:W-:Y:S02]  /*23170*/  ISETP.LT.OR P0, PT, R0, 0x1, !P3 ;  /* 0x000000010000780c */ /* 0x000fe40005f01670 */
[----:B------:R-:W-:Y:S01]  /*23180*/  F2FP.SATFINITE.E5M2.F32.PACK_AB_MERGE_C R2, RZ, R2, RZ ;  /* 0x00000002ff02723e */ /* 0x000fe200048060ff */
[----:B------:R-:W-:Y:S01]  /*23190*/  FMUL R3, R3, UR20 ;  /* 0x0000001403037c20 */ /* 0x000fe20008400000 */
[----:B------:R-:W-:Y:S01]  /*231a0*/  ISETP.GE.AND P2, PT, R34, 0x9, PT ;  /* 0x000000092200780c */ /* 0x000fe20003f46270 */
[----:B------:R-:W-:Y:S01]  /*231b0*/  FMUL R4, R4, UR20 ;  /* 0x0000001404047c20 */ /* 0x000fe20008400000 */
[----:B------:R-:W-:Y:S01]  /*231c0*/  FMUL R5, R5, UR20 ;  /* 0x0000001405057c20 */ /* 0x000fe20008400000 */
[----:B------:R-:W-:Y:S01]  /*231d0*/  ISETP.LT.OR P1, PT, R0, 0x9, !P3 ;  /* 0x000000090000780c */ /* 0x000fe20005f21670 */
[----:B------:R-:W-:Y:S01]  /*231e0*/  FMUL R6, R6, UR20 ;  /* 0x0000001406067c20 */ /* 0x000fe20008400000 */
[----:B------:R-:W-:Y:S01]  /*231f0*/  FMUL R7, R7, UR20 ;  /* 0x0000001407077c20 */ /* 0x000fe20008400000 */
[----:B------:R-:W-:Y:S01]  /*23200*/  FMUL R8, R8, UR20 ;  /* 0x0000001408087c20 */ /* 0x000fe20008400000 */
[----:B------:R-:W-:Y:S01]  /*23210*/  FMUL R9, R9, UR20 ;  /* 0x0000001409097c20 */ /* 0x000fe20008400000 */
[----:B------:R-:W-:Y:S01]  /*23220*/  FMUL R10, R10, UR20 ;  /* 0x000000140a0a7c20 */ /* 0x000fe20008400000 */
[----:B------:R-:W-:Y:S01]  /*23230*/  @!P0 STG.E.U8 desc[UR14][R24.64], R2 ;  /* 0x0000000218008986 */ /* 0x000fe2000c10110e */
[----:B------:R-:W-:-:S02]  /*23240*/  ISETP.LT.OR P0, PT, R0, 0x2, !P3 ;  /* 0x000000020000780c */ /* 0x000fc40005f01670 */
[----:B------:R-:W-:Y:S01]  /*23250*/  F2FP.SATFINITE.E5M2.F32.PACK_AB_MERGE_C R3, RZ, R3, RZ ;  /* 0x00000003ff03723e */ /* 0x000fe200048060ff */
[----:B------:R-:W-:Y:S01]  /*23260*/  FMUL R11, R11, UR20 ;  /* 0x000000140b0b7c20 */ /* 0x000fe20008400000 */
[----:B------:R-:W-:Y:S01]  /*23270*/  F2FP.SATFINITE.E5M2.F32.PACK_AB_MERGE_C R4, RZ, R4, RZ ;  /* 0x00000004ff04723e */ /* 0x000fe200048060ff */
[----:B------:R-:W-:Y:S01]  /*23280*/  FMUL R12, R12, UR20 ;  /* 0x000000140c0c7c20 */ /* 0x000fe20008400000 */
[----:B------:R-:W-:Y:S01]  /*23290*/  FMUL R13, R13, UR20 ;  /* 0x000000140d0d7c20 */ /* 0x000fe20008400000 */
[----:B------:R-:W-:Y:S01]  /*232a0*/  FMUL R14, R14, UR20 ;  /* 0x000000140e0e7c20 */ /* 0x000fe20008400000 */
[----:B------:R-:W-:Y:S01]  /*232b0*/  FMUL R15, R15, UR20 ;  /* 0x000000140f0f7c20 */ /* 0x000fe20008400000 */
[----:B------:R-:W-:Y:S01]  /*232c0*/  FMUL R16, R16, UR20 ;  /* 0x0000001410107c20 */ /* 0x000fe20008400000 */
[----:B------:R-:W-:Y:S01]  /*232d0*/  FMUL R17, R17, UR20 ;  /* 0x0000001411117c20 */ /* 0x000fe20008400000 */
[----:B------:R-:W-:Y:S01]  /*232e0*/  FMUL R18, R18, UR20 ;  /* 0x0000001412127c20 */ /* 0x000fe20008400000 */
[----:B------:R-:W-:Y:S01]  /*232f0*/  FMUL R19, R19, UR20 ;  /* 0x0000001413137c20 */ /* 0x000fe20008400000 */
[----:B------:R0:W-:Y:S01]  /*23300*/  @!P0 STG.E.U8 desc[UR14][R24.64+0x1], R3 ;  /* 0x0000010318008986 */ /* 0x0001e2000c10110e */
[----:B------:R-:W-:-:S02]  /*23310*/  ISETP.LT.OR P0, PT, R0, 0x1, !P2 ;  /* 0x000000010000780c */ /* 0x000fc40005701670 */
[----:B------:R-:W-:Y:S01]  /*23320*/  F2FP.SATFINITE.E5M2.F32.PACK_AB_MERGE_C R5, RZ, R5, RZ ;  /* 0x00000005ff05723e */ /* 0x000fe200048060ff */
[----:B------:R-:W-:Y:S01]  /*23330*/  FMUL R20, R20, UR20 ;  /* 0x0000001414147c20 */ /* 0x000fe20008400000 */
[----:B------:R-:W4:Y:S01]  /*23340*/  LDL.LU R39, [R1+0x204] ;  /* 0x0002040001277983 */ /* 0x000f220000300800 */
[----:B------:R-:W-:Y:S02]  /*23350*/  F2FP.SATFINITE.E5M2.F32.PACK_AB_MERGE_C R6, RZ, R6, RZ ;  /* 0x00000006ff06723e */ /* 0x000fe400048060ff */
[----:B------:R-:W-:Y:S01]  /*23360*/  F2FP.SATFINITE.E5M2.F32.PACK_AB_MERGE_C R7, RZ, R7, RZ ;  /* 0x00000007ff07723e */ /* 0x000fe200048060ff */
[----:B------:R-:W-:Y:S01]  /*23370*/  FMUL R21, R21, UR20 ;  /* 0x0000001415157c20 */ /* 0x000fe20008400000 */
[C---:B------:R-:W-:Y:S01]  /*23380*/  ISETP.LT.OR P5, PT, R0.reuse, 0xa, !P2 ;  /* 0x0000000a0000780c */ /* 0x040fe200057a1670 */
[----:B------:R-:W2:Y:S04]  /*23390*/  LDL.LU R35, [R1+0x208] ;  /* 0x0002080001237983 */ /* 0x000ea80000300800 */
[----:B------:R-:W-:Y:S01]  /*233a0*/  @!P0 STG.E.U8 desc[UR14][R26.64], R4 ;  /* 0x000000041a008986 */ /* 0x000fe2000c10110e */
[----:B------:R-:W-:-:S02]  /*233b0*/  ISETP.LT.OR P0, PT, R0, 0x2, !P2 ;  /* 0x000000020000780c */ /* 0x000fc40005701670 */
[----:B------:R-:W-:Y:S01]  /*233c0*/  F2FP.SATFINITE.E5M2.F32.PACK_AB_MERGE_C R8, RZ, R8, RZ ;  /* 0x00000008ff08723e */ /* 0x000fe200048060ff */
[----:B------:R-:W-:Y:S01]  /*233d0*/  FMUL R22, R22, UR20 ;  /* 0x0000001416167c20 */ /* 0x000fe20008400000 */
[----:B------:R-:W-:Y:S01]  /*233e0*/  F2FP.SATFINITE.E5M2.F32.PACK_AB_MERGE_C R9, RZ, R9, RZ ;  /* 0x00000009ff09723e */ /* 0x000fe200048060ff */
[----:B------:R-:W4:Y:S08]  /*233f0*/  LDL.LU R33, [R1+0x20c] ;  /* 0x00020c0001217983 */ /* 0x000f300000300800 */
[----:B------:R1:W-:Y:S01]  /*23400*/  @!P0 STG.E.U8 desc[UR14][R26.64+0x1], R5 ;  /* 0x000001051a008986 */ /* 0x0003e2000c10110e */
[----:B------:R-:W-:-:S03]  /*23410*/  ISETP.LT.OR P0, PT, R0, 0xa, !P3 ;  /* 0x0000000a0000780c */ /* 0x000fc60005f01670 */
[----:B------:R-:W-:Y:S01]  /*23420*/  @!P1 STG.E.U8 desc[UR14][R24.64+0x8], R6 ;  /* 0x0000080618009986 */ /* 0x000fe2000c10110e */
[C---:B------:R-:W-:Y:S02]  /*23430*/  ISETP.LT.OR P1, PT, R0.reuse, 0x9, !P2 ;  /* 0x000000090000780c */ /* 0x040fe40005721670 */
[----:B------:R-:W-:Y:S01]  /*23440*/  F2FP.SATFINITE.E5M2.F32.PACK_AB_MERGE_C R10, RZ, R10, RZ ;  /* 0x0000000aff0a723e */ /* 0x000fe200048060ff */
[----:B------:R-:W4:Y:S01]  /*23450*/  LDL.LU R32, [R1+0x210] ;  /* 0x0002100001207983 */ /* 0x000f220000300800 */
[----:B------:R-:W-:Y:S02]  /*23460*/  F2FP.SATFINITE.E5M2.F32.PACK_AB_MERGE_C R11, RZ, R11, RZ ;  /* 0x0000000bff0b723e */ /* 0x000fe400048060ff */
[----:B------:R-:W-:Y:S01]  /*23470*/  F2FP.SATFINITE.E5M2.F32.PACK_AB_MERGE_C R12, RZ, R12, RZ ;  /* 0x0000000cff0c723e */ /* 0x000fe200048060ff */
[----:B------:R-:W-:Y:S01]  /*23480*/  FMUL R23, R23, UR20 ;  /* 0x0000001417177c20 */ /* 0x000fe20008400000 */
[----:B------:R-:W-:Y:S01]  /*23490*/  F2FP.SATFINITE.E5M2.F32.PACK_AB_MERGE_C R13, RZ, R13, RZ ;  /* 0x0000000dff0d723e */ /* 0x000fe200048060ff */
[----:B------:R-:W-:Y:S01]  /*234a0*/  @!P0 STG.E.U8 desc[UR14][R24.64+0x9], R7 ;  /* 0x0000090718008986 */ /* 0x000fe2000c10110e */
[----:B------:R-:W-:-:S03]  /*234b0*/  ISETP.LT.OR P0, PT, R0, 0x11, !P3 ;  /* 0x000000110000780c */ /* 0x000fc60005f01670 */
[----:B------:R-:W-:Y:S01]  /*234c0*/  @!P1 STG.E.U8 desc[UR14][R26.64+0x8], R8 ;  /* 0x000008081a009986 */ /* 0x000fe2000c10110e */
[----:B------:R-:W-:-:S03]  /*234d0*/  ISETP.LT.OR P1, PT, R0, 0x12, !P3 ;  /* 0x000000120000780c */ /* 0x000fc60005f21670 */
[----:B------:R-:W-:Y:S01]  /*234e0*/  @!P5 STG.E.U8 desc[UR14][R26.64+0x9], R9 ;  /* 0x000009091a00d986 */ /* 0x000fe2000c10110e */
[----:B------:R-:W-:Y:S02]  /*234f0*/  ISETP.LT.OR P5, PT, R0, 0x11, !P2 ;  /* 0x000000110000780c */ /* 0x000fe400057a1670 */
        /* <DEDUP_REMOVED lines=8> */
[C---:B------:R-:W-:Y:S02]  /*23580*/  ISETP.LT.OR P5, PT, R0.reuse, 0x1a, !P3 ;  /* 0x0000001a0000780c */ /* 0x040fe40005fa1670 */
        /* <DEDUP_REMOVED lines=22> */
[C---:B------:R-:W-:Y:S02]  /*236f0*/  ISETP.LT.OR P0, PT, R0.reuse, 0x29, !P3 ;  /* 0x000000290000780c */ /* 0x040fe40005f01670 */
[----:B------:R-:W-:Y:S01]  /*23700*/  F2FP.SATFINITE.E5M2.F32.PACK_AB_MERGE_C R22, RZ, R22, RZ ;  /* 0x00000016ff16723e */ /* 0x000fe200048060ff */
[----:B------:R-:W-:Y:S01]  /*23710*/  @!P1 STG.E.U8 desc[UR14][R26.64+0x20], R20 ;  /* 0x000020141a009986 */ /* 0x000fe2000c10110e */
[----:B------:R-:W-:-:S02]  /*23720*/  ISETP.LT.OR P1, PT, R0, 0x2a, !P3 ;  /* 0x0000002a0000780c */ /* 0x000fc40005f21670 */
[C---:B------:R-:W-:Y:S01]  /*23730*/  ISETP.LT.OR P6, PT, R0.reuse, 0x2a, !P2 ;  /* 0x0000002a0000780c */ /* 0x040fe200057c1670 */
[----:B------:R-:W-:Y:S01]  /*23740*/  @!P5 STG.E.U8 desc[UR14][R26.64+0x21], R21 ;  /* 0x000021151a00d986 */ /* 0x000fe2000c10110e */
[----:B------:R-:W-:Y:S01]  /*23750*/  ISETP.LT.OR P5, PT, R0, 0x29, !P2 ;  /* 0x000000290000780c */ /* 0x000fe200057a1670 */
[----:B------:R-:W-:Y:S01]  /*23760*/  FMUL R156, R156, UR20 ;  /* 0x000000149c9c7c20 */ /* 0x000fe20008400000 */
[----:B------:R-:W-:Y:S01]  /*23770*/  FMUL R157, R157, UR20 ;  /* 0x000000149d9d7c20 */ /* 0x000fe20008400000 */
[----:B------:R-:W-:Y:S01]  /*23780*/  FMUL R158, R158, UR20 ;  /* 0x000000149e9e7c20 */ /* 0x000fe20008400000 */
[----:B------:R-:W-:Y:S01]  /*23790*/  FMUL R159, R159, UR20 ;  /* 0x000000149f9f7c20 */ /* 0x000fe20008400000 */
[----:B------:R-:W-:Y:S01]  /*237a0*/  @!P0 STG.E.U8 desc[UR14][R24.64+0x28], R22 ;  /* 0x0000281618008986 */ /* 0x000fe2000c10110e */
[----:B------:R-:W-:Y:S02]  /*237b0*/  ISETP.LT.OR P0, PT, R0, 0x31, !P3 ;  /* 0x000000310000780c */ /* 0x000fe40005f01670 */
[----:B------:R-:W-:Y:S01]  /*237c0*/  F2FP.SATFINITE.E5M2.F32.PACK_AB_MERGE_C R23, RZ, R23, RZ ;  /* 0x00000017ff17723e */ /* 0x000fe200048060ff */
[----:B------:R-:W-:Y:S01]  /*237d0*/  FMUL R160, R160, UR20 ;  /* 0x00000014a0a07c20 */ /* 0x000fe20008400000 */
[----:B------:R-:W-:Y:S01]  /*237e0*/  F2FP.SATFINITE.E5M2.F32.PACK_AB_MERGE_C R152, RZ, R152, RZ ;  /* 0x00000098ff98723e */ /* 0x000fe200048060ff */
[----:B------:R-:W-:Y:S01]  /*237f0*/  FMUL R161, R161, UR20 ;  /* 0x00000014a1a17c20 */ /* 0x000fe20008400000 */
        /* <DEDUP_REMOVED lines=47> */
[----:B0-----:R-:W-:Y:S01]  /*23af0*/  F2FP.SATFINITE.E5M2.F32.PACK_AB_MERGE_C R3, RZ, R166, RZ ;  /* 0x000000a6ff03723e */ /* 0x001fe200048060ff */
[----:B------:R-:W-:Y:S01]  /*23b00*/  @!P1 STG.E.U8 desc[UR14][R24.64+0x41], R163 ;  /* 0x000041a318009986 */ /* 0x000fe2000c10110e */
[----:B------:R-:W-:-:S03]  /*23b10*/  ISETP.LT.OR P1, PT, R0, 0x4a, !P3 ;  /* 0x0000004a0000780c */ /* 0x000fc60005f21670 */
[----:B------:R-:W-:Y:S01]  /*23b20*/  @!P5 STG.E.U8 desc[UR14][R26.64+0x40], R164 ;  /* 0x000040a41a00d986 */ /* 0x000fe2000c10110e */
[----:B------:R-:W-:-:S03]  /*23b30*/  ISETP.LT.OR P5, PT, R0, 0x49, !P2 ;  /* 0x000000490000780c */ /* 0x000fc600057a1670 */
[----:B------:R-:W-:Y:S01]  /*23b40*/  @!P6 STG.E.U8 desc[UR14][R26.64+0x41], R165 ;  /* 0x000041a51a00e986 */ /* 0x000fe2000c10110e */
[----:B------:R-:W-:-:S03]  /*23b50*/  ISETP.LT.OR P6, PT, R0, 0x4a, !P2 ;  /* 0x0000004a0000780c */ /* 0x000fc600057c1670 */
[----:B------:R0:W-:Y:S01]  /*23b60*/  @!P0 STG.E.U8 desc[UR14][R24.64+0x48], R3 ;  /* 0x0000480318008986 */ /* 0x0001e2000c10110e */
[----:B------:R-:W-:Y:S02]  /*23b70*/  ISETP.LT.OR P0, PT, R0, 0x51, !P3 ;  /* 0x000000510000780c */ /* 0x000fe40005f01670 */
[----:B------:R-:W-:Y:S01]  /*23b80*/  F2FP.SATFINITE.E5M2.F32.PACK_AB_MERGE_C R167, RZ, R167, RZ ;  /* 0x000000a7ffa7723e */ /* 0x000fe200048060ff */
[----:B------:R-:W-:Y:S01]  /*23b90*/  FMUL R172, R172, UR20 ;  /* 0x00000014acac7c20 */ /* 0x000fe20008400000 */
[----:B-1----:R-:W-:Y:S01]  /*23ba0*/  F2FP.SATFINITE.E5M2.F32.PACK_AB_MERGE_C R5, RZ, R168, RZ ;  /* 0x000000a8ff05723e */ /* 0x002fe200048060ff */
[----:B------:R-:W-:Y:S01]  /*23bb0*/  FMUL R173, R173, UR20 ;  /* 0x00000014adad7c20 */ /* 0x000fe20008400000 */
[----:B------:R-:W-:Y:S01]  /*23bc0*/  F2FP.SATFINITE.E5M2.F32.PACK_AB_MERGE_C R169, RZ, R169, RZ ;  /* 0x000000a9ffa9723e */ /* 0x000fe200048060ff */
[----:B------:R-:W-:Y:S01]  /*23bd0*/  @!P1 STG.E.U8 desc[UR14][R24.64+0x49], R167 ;  /* 0x000049a718009986 */ /* 0x000fe2000c10110e */
[----:B0-----:R-:W-:-:S03]  /*23be0*/  F2FP.SATFINITE.E5M2.F32.PACK_AB_MERGE_C R3, RZ, R170, RZ ;  /* 0x000000aaff03723e */ /* 0x001fc600048060ff */
[----:B------:R0:W-:Y:S01]  /*23bf0*/  @!P5 STG.E.U8 desc[UR14][R26.64+0x48], R5 ;  /* 0x000048051a00d986 */ /* 0x0001e2000c10110e */
[C---:B------:R-:W-:Y:S02]  /*23c00*/  ISETP.LT.OR P1, PT, R0.reuse, 0x52, !P3 ;  /* 0x000000520000780c */ /* 0x040fe40005f21670 */
[C---:B------:R-:W-:Y:S01]  /*23c10*/  ISETP.LT.OR P5, PT, R0.reuse, 0x51, !P2 ;  /* 0x000000510000780c */ /* 0x040fe200057a1670 */
[----:B------:R-:W-:Y:S01]  /*23c20*/  @!P6 STG.E.U8 desc[UR14][R26.64+0x49], R169 ;  /* 0x000049a91a00e986 */ /* 0x000fe2000c10110e */
[----:B------:R-:W-:-:S03]  /*23c30*/  ISETP.LT.OR P6, PT, R0, 0x52, !P2 ;  /* 0x000000520000780c */ /* 0x000fc600057c1670 */
[----:B------:R1:W-:Y:S01]  /*23c40*/  @!P0 STG.E.U8 desc[UR14][R24.64+0x50], R3 ;  /* 0x0000500318008986 */ /* 0x0003e2000c10110e */
[----:B------:R-:W-:Y:S01]  /*23c50*/  ISETP.LT.OR P0, PT, R0, 0x59, !P3 ;  /* 0x000000590000780c */ /* 0x000fe20005f01670 */
[----:B------:R-:W-:Y:S01]  /*23c60*/  FMUL R174, R174, UR20 ;  /* 0x00000014aeae7c20 */ /* 0x000fe20008400000 */
[----:B------:R-:W-:Y:S01]  /*23c70*/  F2FP.SATFINITE.E5M2.F32.PACK_AB_MERGE_C R171, RZ, R171, RZ ;  /* 0x000000abffab723e */ /* 0x000fe200048060ff */
[----:B------:R-:W-:Y:S01]  /*23c80*/  FMUL R175, R175, UR20 ;  /* 0x00000014afaf7c20 */ /* 0x000fe20008400000 */
[----:B0-----:R-:W-:Y:S01]  /*23c90*/  F2FP.SATFINITE.E5M2.F32.PACK_AB_MERGE_C R5, RZ, R172, RZ ;  /* 0x000000acff05723e */ /* 0x001fe200048060ff */
[----:B------:R-:W-:Y:S01]  /*23ca0*/  FMUL R176, R176, UR20 ;  /* 0x00000014b0b07c20 */ /* 0x000fe20008400000 */
[----:B------:R-:W-:Y:S01]  /*23cb0*/  F2FP.SATFINITE.E5M2.F32.PACK_AB_MERGE_C R173, RZ, R173, RZ ;  /* 0x000000adffad723e */ /* 0x000fe200048060ff */
[----:B------:R-:W-:Y:S01]  /*23cc0*/  @!P1 STG.E.U8 desc[UR14][R24.64+0x51], R171 ;  /* 0x000051ab18009986 */ /* 0x000fe2000c10110e */
[----:B-1----:R-:W-:-:S03]  /*23cd0*/  F2FP.SATFINITE.E5M2.F32.PACK_AB_MERGE_C R3, RZ, R174, RZ ;  /* 0x000000aeff03723e */ /* 0x002fc600048060ff */
        /* <DEDUP_REMOVED lines=220> */
[----:B------:R-:W4:Y:S01]  /*24aa0*/  LDL.LU R38, [R1+0x214] ;  /* 0x0002140001267983 */ /* 0x000f220000300800 */
[----:B------:R-:W-:Y:S02]  /*24ab0*/  F2FP.SATFINITE.E5M2.F32.PACK_AB_MERGE_C R229, RZ, R229, RZ ;  /* 0x000000e5ffe5723e */ /* 0x000fe400048060ff */
[----:B-1----:R-:W-:Y:S01]  /*24ac0*/  F2FP.SATFINITE.E5M2.F32.PACK_AB_MERGE_C R3, RZ, R230, RZ ;  /* 0x000000e6ff03723e */ /* 0x002fe200048060ff */
[----:B------:R-:W-:Y:S01]  /*24ad0*/  @!P1 STG.E.U8 desc[UR14][R24.64+0xc1], R227 ;  /* 0x0000c1e318009986 */ /* 0x000fe2000c10110e */
[----:B------:R-:W-:-:S03]  /*24ae0*/  ISETP.LT.OR P1, PT, R0, 0xca, !P3 ;  /* 0x000000ca0000780c */ /* 0x000fc60005f21670 */
[----:B------:R0:W-:Y:S01]  /*24af0*/  @!P5 STG.E.U8 desc[UR14][R26.64+0xc0], R5 ;  /* 0x0000c0051a00d986 */ /* 0x0001e2000c10110e */
[----:B------:R-:W-:-:S03]  /*24b00*/  ISETP.LT.OR P5, PT, R0, 0xc9, !P2 ;  /* 0x000000c90000780c */ /* 0x000fc600057a1670 */
[----:B------:R-:W-:Y:S01]  /*24b10*/  @!P6 STG.E.U8 desc[UR14][R26.64+0xc1], R229 ;  /* 0x0000c1e51a00e986 */ /* 0x000fe2000c10110e */
[----:B------:R-:W-:-:S03]  /*24b20*/  ISETP.LT.OR P6, PT, R0, 0xca, !P2 ;  /* 0x000000ca0000780c */ /* 0x000fc600057c1670 */
[----:B------:R4:W-:Y:S01]  /*24b30*/  @!P0 STG.E.U8 desc[UR14][R24.64+0xc8], R3 ;  /* 0x0000c80318008986 */ /* 0x0009e2000c10110e */
[----:B------:R-:W-:Y:S01]  /*24b40*/  ISETP.LT.OR P0, PT, R0, 0xd1, !P3 ;  /* 0x000000d10000780c */ /* 0x000fe20005f01670 */
[----:B------:R-:W-:Y:S01]  /*24b50*/  FMUL R232, R232, UR20 ;  /* 0x00000014e8e87c20 */ /* 0x000fe20008400000 */
[----:B------:R-:W-:Y:S01]  /*24b60*/  FMUL R233, R233, UR20 ;  /* 0x00000014e9e97c20 */ /* 0x000fe20008400000 */
[----:B------:R-:W4:Y:S01]  /*24b70*/  LDL.LU R37, [R1+0x218] ;  /* 0x0002180001257983 */ /* 0x000f220000300800 */
[----:B------:R-:W-:Y:S01]  /*24b80*/  FMUL R234, R234, UR20 ;  /* 0x00000014eaea7c20 */ /* 0x000fe20008400000 */
[----:B------:R-:W-:Y:S02]  /*24b90*/  F2FP.SATFINITE.E5M2.F32.PACK_AB_MERGE_C R231, RZ, R231, RZ ;  /* 0x000000e7ffe7723e */ /* 0x000fe400048060ff */
[----:B------:R-:W4:Y:S01]  /*24ba0*/  LDL.LU R36, [R1+0x21c] ;  /* 0x00021c0001247983 */ /* 0x000f220000300800 */
[----:B0-----:R-:W-:Y:S01]  /*24bb0*/  F2FP.SATFINITE.E5M2.F32.PACK_AB_MERGE_C R5, RZ, R232, RZ ;  /* 0x000000e8ff05723e */ /* 0x001fe200048060ff */
[----:B---3--:R-:W-:Y:S01]  /*24bc0*/  FMUL R2, R40, UR20 ;  /* 0x0000001428027c20 */ /* 0x008fe20008400000 */
[----:B------:R-:W-:Y:S01]  /*24bd0*/  F2FP.SATFINITE.E5M2.F32.PACK_AB_MERGE_C R233, RZ, R233, RZ ;  /* 0x000000e9ffe9723e */ /* 0x000fe200048060ff */
[----:B--2---:R-:W-:Y:S01]  /*24be0*/  FMUL R4, R35, UR20 ;  /* 0x0000001423047c20 */ /* 0x004fe20008400000 */
[----:B------:R-:W-:Y:S01]  /*24bf0*/  F2FP.SATFINITE.E5M2.F32.PACK_AB_MERGE_C R7, RZ, R234, RZ ;  /* 0x000000eaff07723e */ /* 0x000fe200048060ff */
[----:B------:R-:W2:Y:S01]  /*24c00*/  LDL.LU R35, [R1+0x220] ;  /* 0x0002200001237983 */ /* 0x000ea20000300800 */
[----:B------:R-:W-:Y:S01]  /*24c10*/  FMUL R235, R235, UR20 ;  /* 0x00000014ebeb7c20 */ /* 0x000fe20008400000 */
[----:B------:R-:W-:Y:S01]  /*24c20*/  FMUL R236, R236, UR20 ;  /* 0x00000014ecec7c20 */ /* 0x000fe20008400000 */
[----:B----4-:R-:W-:Y:S01]  /*24c30*/  FMUL R3, R39, UR20 ;  /* 0x0000001427037c20 */ /* 0x010fe20008400000 */
[----:B------:R-:W-:Y:S01]  /*24c40*/  @!P1 STG.E.U8 desc[UR14][R24.64+0xc9], R231 ;  /* 0x0000c9e718009986 */ /* 0x000fe2000c10110e */
[C---:B------:R-:W-:Y:S01]  /*24c50*/  ISETP.LT.OR P1, PT, R0.reuse, 0xd2, !P3 ;  /* 0x000000d20000780c */ /* 0x040fe20005f21670 */
[----:B------:R-:W-:Y:S01]  /*24c60*/  FMUL R237, R237, UR20 ;  /* 0x00000014eded7c20 */ /* 0x000fe20008400000 */
[----:B------:R-:W-:Y:S01]  /*24c70*/  F2FP.SATFINITE.E5M2.F32.PACK_AB_MERGE_C R235, RZ, R235, RZ ;  /* 0x000000ebffeb723e */ /* 0x000fe200048060ff */
[----:B------:R0:W-:Y:S01]  /*24c80*/  @!P5 STG.E.U8 desc[UR14][R26.64+0xc8], R5 ;  /* 0x0000c8051a00d986 */ /* 0x0001e2000c10110e */
[----:B------:R-:W-:-:S02]  /*24c90*/  ISETP.LT.OR P5, PT, R0, 0xd1, !P2 ;  /* 0x000000d10000780c */ /* 0x000fc400057a1670 */
[----:B------:R-:W-:Y:S01]  /*24ca0*/  F2FP.SATFINITE.E5M2.F32.PACK_AB_MERGE_C R9, RZ, R236, RZ ;  /* 0x000000ecff09723e */ /* 0x000fe200048060ff */
[----:B------:R-:W-:Y:S01]  /*24cb0*/  @!P6 STG.E.U8 desc[UR14][R26.64+0xc9], R233 ;  /* 0x0000c9e91a00e986 */ /* 0x000fe2000c10110e */
[C---:B------:R-:W-:Y:S02]  /*24cc0*/  ISETP.LT.OR P6, PT, R0.reuse, 0xd2, !P2 ;  /* 0x000000d20000780c */ /* 0x040fe400057c1670 */
[----:B------:R-:W-:Y:S01]  /*24cd0*/  F2FP.SATFINITE.E5M2.F32.PACK_AB_MERGE_C R237, RZ, R237, RZ ;  /* 0x000000edffed723e */ /* 0x000fe200048060ff */
[----:B------:R1:W-:Y:S01]  /*24ce0*/  @!P0 STG.E.U8 desc[UR14][R24.64+0xd0], R7 ;  /* 0x0000d00718008986 */ /* 0x0003e2000c10110e */
[C---:B------:R-:W-:Y:S01]  /*24cf0*/  ISETP.LT.OR P0, PT, R0.reuse, 0xd9, !P3 ;  /* 0x000000d90000780c */ /* 0x040fe20005f01670 */
[----:B0-----:R-:W-:Y:S02]  /*24d00*/  FMUL R5, R33, UR20 ;  /* 0x0000001421057c20 */ /* 0x001fe40008400000 */
[----:B------:R-:W-:Y:S01]  /*24d10*/  @!P1 STG.E.U8 desc[UR14][R24.64+0xd1], R235 ;  /* 0x0000d1eb18009986 */ /* 0x000fe2000c10110e */
[----:B------:R-:W-:-:S03]  /*24d20*/  ISETP.LT.OR P1, PT, R0, 0xda, !P3 ;  /* 0x000000da0000780c */ /* 0x000fc60005f21670 */
[----:B------:R-:W3:Y:S01]  /*24d30*/  LDL.LU R33, [R1+0x224] ;  /* 0x0002240001217983 */ /* 0x000ee20000300800 */
[----:B-1----:R-:W-:Y:S01]  /*24d40*/  F2FP.SATFINITE.E5M2.F32.PACK_AB_MERGE_C R7, RZ, R2, RZ ;  /* 0x00000002ff07723e */ /* 0x002fe200048060ff */
[----:B------:R-:W-:Y:S02]  /*24d50*/  FMUL R2, R32, UR20 ;  /* 0x0000001420027c20 */ /* 0x000fe40008400000 */
[----:B------:R-:W4:Y:S04]  /*24d60*/  LDL.LU R40, [R1+0x228] ;  /* 0x0002280001287983 */ /* 0x000f280000300800 */
[----:B------:R-:W4:Y:S04]  /*24d70*/  LDL.LU R32, [R1+0x22c] ;  /* 0x00022c0001207983 */ /* 0x000f280000300800 */
[----:B------:R-:W4:Y:S01]  /*24d80*/  LDL.LU R39, [R1+0x230] ;  /* 0x0002300001277983 */ /* 0x000f220000300800 */
[----:B------:R-:W-:-:S03]  /*24d90*/  F2FP.SATFINITE.E5M2.F32.PACK_AB_MERGE_C R11, RZ, R4, RZ ;  /* 0x00000004ff0b723e */ /* 0x000fc600048060ff */
[----:B------:R0:W-:Y:S01]  /*24da0*/  @!P5 STG.E.U8 desc[UR14][R26.64+0xd0], R9 ;  /* 0x0000d0091a00d986 */ /* 0x0001e2000c10110e */
[C---:B------:R-:W-:Y:S02]  /*24db0*/  ISETP.LT.OR P5, PT, R0.reuse, 0xd9, !P2 ;  /* 0x000000d90000780c */ /* 0x040fe400057a1670 */
[----:B------:R-:W-:Y:S01]  /*24dc0*/  F2FP.SATFINITE.E5M2.F32.PACK_AB_MERGE_C R13, RZ, R5, RZ ;  /* 0x00000005ff0d723e */ /* 0x000fe200048060ff */
[----:B------:R-:W-:Y:S01]  /*24dd0*/  @!P6 STG.E.U8 desc[UR14][R26.64+0xd1], R237 ;  /* 0x0000d1ed1a00e986 */ /* 0x000fe2000c10110e */
[----:B------:R-:W-:Y:S02]  /*24de0*/  ISETP.LT.OR P6, PT, R0, 0xda, !P2 ;  /* 0x000000da0000780c */ /* 0x000fe400057c1670 */
[----:B0-----:R-:W-:Y:S01]  /*24df0*/  F2FP.SATFINITE.E5M2.F32.PACK_AB_MERGE_C R9, RZ, R3, RZ ;  /* 0x00000003ff09723e */ /* 0x001fe200048060ff */
[----:B------:R0:W-:Y:S04]  /*24e00*/  @!P0 STG.E.U8 desc[UR14][R24.64+0xd8], R7 ;  /* 0x0000d80718008986 */ /* 0x0001e8000c10110e */
[----:B------:R1:W-:Y:S01]  /*24e10*/  @!P1 STG.E.U8 desc[UR14][R24.64+0xd9], R9 ;  /* 0x0000d90918009986 */ /* 0x0003e2000c10110e */
[----:B0-----:R-:W-:-:S03]  /*24e20*/  F2FP.SATFINITE.E5M2.F32.PACK_AB_MERGE_C R7, RZ, R2, RZ ;  /* 0x00000002ff07723e */ /* 0x001fc600048060ff */
[----:B------:R0:W-:Y:S01]  /*24e30*/  @!P5 STG.E.U8 desc[UR14][R26.64+0xd8], R11 ;  /* 0x0000d80b1a00d986 */ /* 0x0001e2000c10110e */
[----:B------:R-:W-:-:S03]  /*24e40*/  FMUL R3, R38, UR20 ;  /* 0x0000001426037c20 */ /* 0x000fc60008400000 */
[----:B------:R-:W4:Y:S02]  /*24e50*/  LDL.LU R38, [R1+0x234] ;  /* 0x0002340001267983 */ /* 0x000f240000300800 */
[----:B-1----:R-:W-:Y:S01]  /*24e60*/  F2FP.SATFINITE.E5M2.F32.PACK_AB_MERGE_C R9, RZ, R3, RZ ;  /* 0x00000003ff09723e */ /* 0x002fe200048060ff */
[----:B------:R-:W-:Y:S02]  /*24e70*/  FMUL R4, R37, UR20 ;  /* 0x0000001425047c20 */ /* 0x000fe40008400000 */
[----:B------:R-:W4:Y:S01]  /*24e80*/  LDL.LU R37, [R1+0x238] ;  /* 0x0002380001257983 */ /* 0x000f220000300800 */
[----:B------:R-:W-:-:S03]  /*24e90*/  FMUL R5, R36, UR20 ;  /* 0x0000001424057c20 */ /* 0x000fc60008400000 */
[----:B------:R-:W4:Y:S01]  /*24ea0*/  LDL.LU R36, [R1+0x23c] ;  /* 0x00023c0001247983 */ /* 0x000f220000300800 */
[----:B--2---:R-:W-:-:S03]  /*24eb0*/  FMUL R2, R35, UR20 ;  /* 0x0000001423027c20 */ /* 0x004fc60008400000 */
[----:B------:R-:W2:Y:S01]  /*24ec0*/  LDL.LU R35, [R1+0x240] ;  /* 0x0002400001237983 */ /* 0x000ea20000300800 */
[----:B0-----:R-:W-:Y:S01]  /*24ed0*/  F2FP.SATFINITE.E5M2.F32.PACK_AB_MERGE_C R11, RZ, R4, RZ ;  /* 0x00000004ff0b723e */ /* 0x001fe200048060ff */
[----:B---3--:R-:W-:Y:S02]  /*24ee0*/  FMUL R3, R33, UR20 ;  /* 0x0000001421037c20 */ /* 0x008fe40008400000 */
[----:B------:R-:W3:Y:S01]  /*24ef0*/  LDL.LU R33, [R1+0x244] ;  /* 0x0002440001217983 */ /* 0x000ee20000300800 */
[----:B----4-:R-:W-:-:S03]  /*24f00*/  FMUL R4, R32, UR20 ;  /* 0x0000001420047c20 */ /* 0x010fc60008400000 */
[----:B------:R-:W4:Y:S04]  /*24f10*/  LDL.LU R32, [R1+0x248] ;  /* 0x0002480001207983 */ /* 0x000f280000300800 */
[----:B------:R0:W-:Y:S01]  /*24f20*/  @!P6 STG.E.U8 desc[UR14][R26.64+0xd9], R13 ;  /* 0x0000d90d1a00e986 */ /* 0x0001e2000c10110e */
[C---:B------:R-:W-:Y:S02]  /*24f30*/  ISETP.LT.OR P6, PT, R0.reuse, 0xe2, !P3 ;  /* 0x000000e20000780c */ /* 0x040fe40005fc1670 */
[C---:B------:R-:W-:Y:S02]  /*24f40*/  ISETP.LT.OR P5, PT, R0.reuse, 0xe1, !P3 ;  /* 0x000000e10000780c */ /* 0x040fe40005fa1670 */
[C---:B------:R-:W-:Y:S02]  /*24f50*/  ISETP.LT.OR P0, PT, R0.reuse, 0xe1, !P2 ;  /* 0x000000e10000780c */ /* 0x040fe40005701670 */
[----:B------:R-:W-:-:S02]  /*24f60*/  ISETP.LT.OR P1, PT, R0, 0xe2, !P2 ;  /* 0x000000e20000780c */ /* 0x000fc40005721670 */
[----:B------:R-:W-:-:S05]  /*24f70*/  F2FP.SATFINITE.E5M2.F32.PACK_AB_MERGE_C R5, RZ, R5, RZ ;  /* 0x00000005ff05723e */ /* 0x000fca00048060ff */
[----:B------:R-:W-:Y:S01]  /*24f80*/  @!P6 STG.E.U8 desc[UR14][R24.64+0xe1], R9 ;  /* 0x0000e1091800e986 */ /* 0x000fe2000c10110e */
[----:B------:R-:W-:Y:S02]  /*24f90*/  ISETP.LT.OR P6, PT, R0, 0xe9, !P3 ;  /* 0x000000e90000780c */ /* 0x000fe40005fc1670 */
[----:B0-----:R-:W-:Y:S01]  /*24fa0*/  F2FP.SATFINITE.E5M2.F32.PACK_AB_MERGE_C R13, RZ, R2, RZ ;  /* 0x00000002ff0d723e */ /* 0x001fe200048060ff */
[----:B------:R-:W-:Y:S01]  /*24fb0*/  FMUL R2, R40, UR20 ;  /* 0x0000001428027c20 */ /* 0x000fe20008400000 */
[----:B------:R0:W-:Y:S01]  /*24fc0*/  @!P5 STG.E.U8 desc[UR14][R24.64+0xe0], R7 ;  /* 0x0000e0071800d986 */ /* 0x0001e2000c10110e */
[----:B------:R-:W-:-:S03]  /*24fd0*/  ISETP.LT.OR P5, PT, R0, 0xea, !P2 ;  /* 0x000000ea0000780c */ /* 0x000fc600057a1670 */
[----:B------:R-:W-:Y:S01]  /*24fe0*/  @!P0 STG.E.U8 desc[UR14][R26.64+0xe0], R11 ;  /* 0x0000e00b1a008986 */ /* 0x000fe2000c10110e */
[----:B------:R-:W-:-:S03]  /*24ff0*/  ISETP.LT.OR P0, PT, R0, 0xea, !P3 ;  /* 0x000000ea0000780c */ /* 0x000fc60005f01670 */
[----:B------:R1:W-:Y:S01]  /*25000*/  @!P1 STG.E.U8 desc[UR14][R26.64+0xe1], R5 ;  /* 0x0000e1051a009986 */ /* 0x0003e2000c10110e */
[----:B------:R-:W-:-:S03]  /*25010*/  ISETP.LT.OR P1, PT, R0, 0xe9, !P2 ;  /* 0x000000e90000780c */ /* 0x000fc60005721670 */
[----:B------:R-:W4:Y:S01]  /*25020*/  LDL.LU R40, [R1+0x24c] ;  /* 0x00024c0001287983 */ /* 0x000f220000300800 */
[----:B0-----:R-:W-:-:S03]  /*25030*/  F2FP.SATFINITE.E5M2.F32.PACK_AB_MERGE_C R7, RZ, R3, RZ ;  /* 0x00000003ff07723e */ /* 0x001fc600048060ff */
[----:B------:R-:W-:Y:S01]  /*25040*/  @!P6 STG.E.U8 desc[UR14][R24.64+0xe8], R13 ;  /* 0x0000e80d1800e986 */ /* 0x000fe2000c10110e */
[----:B-1----:R-:W-:Y:S01]  /*25050*/  F2FP.SATFINITE.E5M2.F32.PACK_AB_MERGE_C R5, RZ, R2, RZ ;  /* 0x00000002ff05723e */ /* 0x002fe200048060ff */
[----:B------:R-:W-:Y:S02]  /*25060*/  FMUL R2, R39, UR20 ;  /* 0x0000001427027c20 */ /* 0x000fe40008400000 */
[----:B------:R-:W4:Y:S01]  /*25070*/  LDL.LU R39, [R1+0x250] ;  /* 0x0002500001277983 */ /* 0x000f220000300800 */
[----:B------:R-:W-:Y:S02]  /*25080*/  ISETP.LT.OR P6, PT, R0, 0xf1, !P3 ;  /* 0x000000f10000780c */ /* 0x000fe40005fc1670 */
[----:B------:R-:W-:Y:S02]  /*25090*/  F2FP.SATFINITE.E5M2.F32.PACK_AB_MERGE_C R9, RZ, R4, RZ ;  /* 0x00000004ff09723e */ /* 0x000fe400048060ff */
[----:B------:R-:W-:Y:S01]  /*250a0*/  F2FP.SATFINITE.E5M2.F32.PACK_AB_MERGE_C R11, RZ, R2, RZ ;  /* 0x00000002ff0b723e */ /* 0x000fe200048060ff */
[----:B------:R0:W-:Y:S04]  /*250b0*/  @!P0 STG.E.U8 desc[UR14][R24.64+0xe9], R7 ;  /* 0x0000e90718008986 */ /* 0x0001e8000c10110e */
[----:B------:R1:W-:Y:S04]  /*250c0*/  @!P5 STG.E.U8 desc[UR14][R26.64+0xe9], R9 ;  /* 0x0000e9091a00d986 */ /* 0x0003e8000c10110e */
[----:B------:R-:W-:Y:S04]  /*250d0*/  @!P1 STG.E.U8 desc[UR14][R26.64+0xe8], R5 ;  /* 0x0000e8051a009986 */ /* 0x000fe8000c10110e */
[----:B------:R2:W-:Y:S01]  /*250e0*/  @!P6 STG.E.U8 desc[UR14][R24.64+0xf0], R11 ;  /* 0x0000f00b1800e986 */ /* 0x0005e2000c10110e */
[----:B------:R-:W-:-:S03]  /*250f0*/  FMUL R3, R38, UR20 ;  /* 0x0000001426037c20 */ /* 0x000fc60008400000 */
[----:B------:R-:W4:Y:S02]  /*25100*/  LDL.LU R38, [R1+0x254] ;  /* 0x0002540001267983 */ /* 0x000f240000300800 */
[----:B0-----:R-:W-:Y:S01]  /*25110*/  F2FP.SATFINITE.E5M2.F32.PACK_AB_MERGE_C R7, RZ, R3, RZ ;  /* 0x00000003ff07723e */ /* 0x001fe200048060ff */
[----:B------:R-:W-:Y:S02]  /*25120*/  FMUL R4, R37, UR20 ;  /* 0x0000001425047c20 */ /* 0x000fe40008400000 */
[----:B------:R-:W4:Y:S01]  /*25130*/  LDL.LU R37, [R1+0x258] ;  /* 0x0002580001257983 */ /* 0x000f220000300800 */
[----:B------:R-:W-:-:S03]  /*25140*/  FMUL R2, R36, UR20 ;  /* 0x0000001424027c20 */ /* 0x000fc60008400000 */
[----:B------:R-:W4:Y:S02]  /*25150*/  LDL.LU R36, [R1+0x25c] ;  /* 0x00025c0001247983 */ /* 0x000f240000300800 */
[----:B-1----:R-:W-:Y:S01]  /*25160*/  F2FP.SATFINITE.E5M2.F32.PACK_AB_MERGE_C R9, RZ, R2, RZ ;  /* 0x00000002ff09723e */ /* 0x002fe200048060ff */
[----:B--2---:R-:W-:Y:S02]  /*25170*/  FMUL R2, R35, UR20 ;  /* 0x0000001423027c20 */ /* 0x004fe40008400000 */
[----:B------:R-:W2:Y:S03]  /*25180*/  LDL.LU R35, [R1+0x260] ;  /* 0x0002600001237983 */ /* 0x000ea60000300800 */
[----:B------:R-:W-:Y:S01]  /*25190*/  F2FP.SATFINITE.E5M2.F32.PACK_AB_MERGE_C R11, RZ, R2, RZ ;  /* 0x00000002ff0b723e */ /* 0x000fe200048060ff */
[----:B---3--:R-:W-:Y:S02]  /*251a0*/  FMUL R3, R33, UR20 ;  /* 0x0000001421037c20 */ /* 0x008fe40008400000 */
[----:B------:R-:W3:Y:S01]  /*251b0*/  LDL.LU R33, [R1+0x264] ;  /* 0x0002640001217983 */ /* 0x000ee20000300800 */
[----:B----4-:R-:W-:-:S03]  /*251c0*/  FMUL R2, R32, UR20 ;  /* 0x0000001420027c20 */ /* 0x010fc60008400000 */
[----:B------:R-:W4:Y:S01]  /*251d0*/  LDL.LU R32, [R1+0x268] ;  /* 0x0002680001207983 */ /* 0x000f220000300800 */
[C---:B------:R-:W-:Y:S02]  /*251e0*/  ISETP.LT.OR P0, PT, R0.reuse, 0xf2, !P3 ;  /* 0x000000f20000780c */ /* 0x040fe40005f01670 */
[C---:B------:R-:W-:Y:S02]  /*251f0*/  ISETP.LT.OR P5, PT, R0.reuse, 0xf2, !P2 ;  /* 0x000000f20000780c */ /* 0x040fe400057a1670 */
[C---:B------:R-:W-:Y:S02]  /*25200*/  ISETP.LT.OR P1, PT, R0.reuse, 0xf1, !P2 ;  /* 0x000000f10000780c */ /* 0x040fe40005721670 */
[----:B------:R-:W-:Y:S02]  /*25210*/  ISETP.LT.OR P6, PT, R0, 0xf9, !P3 ;  /* 0x000000f90000780c */ /* 0x000fe40005fc1670 */
[----:B------:R-:W-:Y:S02]  /*25220*/  F2FP.SATFINITE.E5M2.F32.PACK_AB_MERGE_C R13, RZ, R3, RZ ;  /* 0x00000003ff0d723e */ /* 0x000fe400048060ff */
[----:B------:R-:W-:-:S03]  /*25230*/  F2FP.SATFINITE.E5M2.F32.PACK_AB_MERGE_C R5, RZ, R4, RZ ;  /* 0x00000004ff05723e */ /* 0x000fc600048060ff */
[----:B------:R0:W-:Y:S01]  /*25240*/  @!P0 STG.E.U8 desc[UR14][R24.64+0xf1], R7 ;  /* 0x0000f10718008986 */ /* 0x0001e2000c10110e */
[----:B------:R-:W-:-:S03]  /*25250*/  ISETP.LT.OR P3, PT, R0, 0xfa, !P3 ;  /* 0x000000fa0000780c */ /* 0x000fc60005f61670 */
[----:B------:R1:W-:Y:S01]  /*25260*/  @!P5 STG.E.U8 desc[UR14][R26.64+0xf1], R9 ;  /* 0x0000f1091a00d986 */ /* 0x0003e2000c10110e */
[----:B------:R-:W-:Y:S02]  /*25270*/  ISETP.LT.OR P5, PT, R0, 0xf9, !P2 ;  /* 0x000000f90000780c */ /* 0x000fe400057a1670 */
[----:B0-----:R-:W-:Y:S01]  /*25280*/  F2FP.SATFINITE.E5M2.F32.PACK_AB_MERGE_C R7, RZ, R2, RZ ;  /* 0x00000002ff07723e */ /* 0x001fe200048060ff */
[----:B------:R-:W-:Y:S01]  /*25290*/  @!P1 STG.E.U8 desc[UR14][R26.64+0xf0], R5 ;  /* 0x0000f0051a009986 */ /* 0x000fe2000c10110e */
[----:B------:R-:W-:-:S03]  /*252a0*/  FMUL R2, R40, UR20 ;  /* 0x0000001428027c20 */ /* 0x000fc60008400000 */
[----:B------:R-:W4:Y:S01]  /*252b0*/  LDL.LU R40, [R1+0x26c] ;  /* 0x00026c0001287983 */ /* 0x000f220000300800 */
[----:B------:R-:W-:-:S03]  /*252c0*/  FMUL R3, R39, UR20 ;  /* 0x0000001427037c20 */ /* 0x000fc60008400000 */
[----:B------:R-:W4:Y:S01]  /*252d0*/  LDL.LU R39, [R1+0x270] ;  /* 0x0002700001277983 */ /* 0x000f220000300800 */
[----:B-1----:R-:W-:-:S03]  /*252e0*/  F2FP.SATFINITE.E5M2.F32.PACK_AB_MERGE_C R9, RZ, R2, RZ ;  /* 0x00000002ff09723e */ /* 0x002fc600048060ff */
        /* <DEDUP_REMOVED lines=17> */
[----:B------:R-:W4:Y:S01]  /*25400*/  LDL.LU R32, [R1+0x288] ;  /* 0x0002880001207983 */ /* 0x000f220000300800 */
[----:B------:R-:W-:Y:S02]  /*25410*/  ISETP.GE.AND P1, PT, R34, 0x81, PT ;  /* 0x000000812200780c */ /* 0x000fe40003f26270 */
[C---:B------:R-:W-:Y:S02]  /*25420*/  ISETP.LT.OR P2, PT, R0.reuse, 0xfa, !P2 ;  /* 0x000000fa0000780c */ /* 0x040fe40005741670 */
[C---:B------:R-:W-:Y:S02]  /*25430*/  ISETP.LT.OR P6, PT, R0.reuse, 0x1, !P1 ;  /* 0x000000010000780c */ /* 0x040fe40004fc1670 */
[----:B------:R-:W-:Y:S02]  /*25440*/  ISETP.LT.OR P3, PT, R0, 0x2, !P1 ;  /* 0x000000020000780c */ /* 0x000fe40004f61670 */
[----:B------:R-:W-:-:S07]  /*25450*/  ISETP.GE.AND P0, PT, R34, 0x89, PT ;  /* 0x000000892200780c */ /* 0x000fce0003f06270 */
[----:B------:R0:W-:Y:S04]  /*25460*/  @!P2 STG.E.U8 desc[UR14][R26.64+0xf9], R9 ;  /* 0x0000f9091a00a986 */ /* 0x0001e8000c10110e */
[----:B------:R-:W-:Y:S01]  /*25470*/  @!P6 STG.E.U8 desc[UR14][R30.64], R11 ;  /* 0x0000000b1e00e986 */ /* 0x000fe2000c10110e */
[C---:B------:R-:W-:Y:S02]  /*25480*/  ISETP.LT.OR P6, PT, R0.reuse, 0x2, !P0 ;  /* 0x000000020000780c */ /* 0x040fe400047c1670 */
[C---:B------:R-:W-:Y:S01]  /*25490*/  ISETP.LT.OR P5, PT, R0.reuse, 0x1, !P0 ;  /* 0x000000010000780c */ /* 0x040fe200047a1670 */
[----:B------:R1:W-:Y:S01]  /*254a0*/  @!P3 STG.E.U8 desc[UR14][R30.64+0x1], R13 ;  /* 0x0000010d1e00b986 */ /* 0x0003e2000c10110e */
[----:B------:R-:W-:Y:S02]  /*254b0*/  ISETP.LT.OR P2, PT, R0, 0xa, !P1 ;  /* 0x0000000a0000780c */ /* 0x000fe40004f41670 */
[----:B0-----:R-:W-:Y:S01]  /*254c0*/  F2FP.SATFINITE.E5M2.F32.PACK_AB_MERGE_C R9, RZ, R3, RZ ;  /* 0x00000003ff09723e */ /* 0x001fe200048060ff */
[----:B------:R-:W-:-:S02]  /*254d0*/  FMUL R3, R40, UR20 ;  /* 0x0000001428037c20 */ /* 0x000fc40008400000 */
[----:B------:R-:W4:Y:S01]  /*254e0*/  LDL.LU R40, [R1+0x28c] ;  /* 0x00028c0001287983 */ /* 0x000f220000300800 */
[----:B-1----:R-:W-:Y:S02]  /*254f0*/  F2FP.SATFINITE.E5M2.F32.PACK_AB_MERGE_C R13, RZ, R2, RZ ;  /* 0x00000002ff0d723e */ /* 0x002fe400048060ff */
[C---:B------:R-:W-:Y:S01]  /*25500*/  ISETP.LT.OR P3, PT, R0.reuse, 0x9, !P1 ;  /* 0x000000090000780c */ /* 0x040fe20004f61670 */
[----:B------:R0:W-:Y:S01]  /*25510*/  @!P6 STG.E.U8 desc[UR14][R28.64+0x1], R7 ;  /* 0x000001071c00e986 */ /* 0x0001e2000c10110e */
[----:B------:R-:W-:Y:S01]  /*25520*/  F2FP.SATFINITE.E5M2.F32.PACK_AB_MERGE_C R5, RZ, R5, RZ ;  /* 0x00000005ff05723e */ /* 0x000fe200048060ff */
[----:B------:R-:W-:Y:S02]  /*25530*/  FMUL R2, R39, UR20 ;  /* 0x0000001427027c20 */ /* 0x000fe40008400000 */
[----:B------:R-:W4:Y:S01]  /*25540*/  LDL.LU R39, [R1+0x290] ;  /* 0x0002900001277983 */ /* 0x000f220000300800 */
[----:B------:R-:W-:Y:S02]  /*25550*/  F2FP.SATFINITE.E5M2.F32.PACK_AB_MERGE_C R11, RZ, R4, RZ ;  /* 0x00000004ff0b723e */ /* 0x000fe400048060ff */
[----:B------:R-:W-:-:S02]  /*25560*/  ISETP.LT.OR P6, PT, R0, 0xa, !P0 ;  /* 0x0000000a0000780c */ /* 0x000fc400047c1670 */
[----:B0-----:R-:W-:Y:S01]  /*25570*/  F2FP.SATFINITE.E5M2.F32.PACK_AB_MERGE_C R7, RZ, R2, RZ ;  /* 0x00000002ff07723e */ /* 0x001fe200048060ff */
[----:B------:R0:W-:Y:S04]  /*25580*/  @!P5 STG.E.U8 desc[UR14][R28.64], R5 ;  /* 0x000000051c00d986 */ /* 0x0001e8000c10110e */
[----:B------:R-:W-:Y:S04]  /*25590*/  @!P2 STG.E.U8 desc[UR14][R30.64+0x9], R11 ;  /* 0x0000090b1e00a986 */ /* 0x000fe8000c10110e */
[----:B------:R1:W-:Y:S01]  /*255a0*/  @!P3 STG.E.U8 desc[UR14][R30.64+0x8], R9 ;  /* 0x000008091e00b986 */ /* 0x0003e2000c10110e */
[----:B0-----:R-:W-:-:S05]  /*255b0*/  F2FP.SATFINITE.E5M2.F32.PACK_AB_MERGE_C R5, RZ, R3, RZ ;  /* 0x00000003ff05723e */ /* 0x001fca00048060ff */
[----:B------:R4:W-:Y:S01]  /*255c0*/  @!P6 STG.E.U8 desc[UR14][R28.64+0x9], R5 ;  /* 0x000009051c00e986 */ /* 0x0009e2000c10110e */
[----:B------:R-:W-:-:S03]  /*255d0*/  FMUL R4, R38, UR20 ;  /* 0x0000001426047c20 */ /* 0x000fc60008400000 */
[----:B------:R-:W4:Y:S02]  /*255e0*/  LDL.LU R38, [R1+0x294] ;  /* 0x0002940001267983 */ /* 0x000f240000300800 */
[----:B-1----:R-:W-:Y:S01]  /*255f0*/  F2FP.SATFINITE.E5M2.F32.PACK_AB_MERGE_C R9, RZ, R4, RZ ;  /* 0x00000004ff09723e */ /* 0x002fe200048060ff */
[----:B------:R-:W-:Y:S02]  /*25600*/  FMUL R2, R37, UR20 ;  /* 0x0000001425027c20 */ /* 0x000fe40008400000 */
[----:B------:R-:W4:Y:S03]  /*25610*/  LDL.LU R37, [R1+0x298] ;  /* 0x0002980001257983 */ /* 0x000f260000300800 */
[----:B------:R-:W-:Y:S01]  /*25620*/  F2FP.SATFINITE.E5M2.F32.PACK_AB_MERGE_C R11, RZ, R2, RZ ;  /* 0x00000002ff0b723e */ /* 0x000fe200048060ff */
[----:B------:R-:W-:Y:S02]  /*25630*/  FMUL R2, R36, UR20 ;  /* 0x0000001424027c20 */ /* 0x000fe40008400000 */
[----:B------:R-:W4:Y:S01]  /*25640*/  LDL.LU R36, [R1+0x29c] ;  /* 0x00029c0001247983 */ /* 0x000f220000300800 */
[----:B--2---:R-:W-:-:S03]  /*25650*/  FMUL R3, R35, UR20 ;  /* 0x0000001423037c20 */ /* 0x004fc60008400000 */
[----:B------:R-:W2:Y:S01]  /*25660*/  LDL.LU R35, [R1+0x2a0] ;  /* 0x0002a00001237983 */ /* 0x000ea20000300800 */
[----:B---3--:R-:W-:-:S03]  /*25670*/  FMUL R4, R33, UR20 ;  /* 0x0000001421047c20 */ /* 0x008fc60008400000 */
[----:B------:R-:W3:Y:S01]  /*25680*/  LDL.LU R33, [R1+0x2a4] ;  /* 0x0002a40001217983 */ /* 0x000ee20000300800 */
[----:B----4-:R-:W-:-:S03]  /*25690*/  FMUL R5, R32, UR20 ;  /* 0x0000001420057c20 */ /* 0x010fc60008400000 */
[----:B------:R-:W4:Y:S01]  /*256a0*/  LDL.LU R32, [R1+0x2a8] ;  /* 0x0002a80001207983 */ /* 0x000f220000300800 */
[C---:B------:R-:W-:Y:S02]  /*256b0*/  ISETP.LT.OR P5, PT, R0.reuse, 0x9, !P0 ;  /* 0x000000090000780c */ /* 0x040fe400047a1670 */
[C---:B------:R-:W-:Y:S02]  /*256c0*/  ISETP.LT.OR P3, PT, R0.reuse, 0x11, !P1 ;  /* 0x000000110000780c */ /* 0x040fe40004f61670 */
[C---:B------:R-:W-:Y:S02]  /*256d0*/  ISETP.LT.OR P2, PT, R0.reuse, 0x12, !P1 ;  /* 0x000000120000780c */ /* 0x040fe40004f41670 */
[----:B------:R-:W-:-:S07]  /*256e0*/  ISETP.LT.OR P6, PT, R0, 0x12, !P0 ;  /* 0x000000120000780c */ /* 0x000fce00047c1670 */
[----:B------:R-:W-:Y:S01]  /*256f0*/  @!P5 STG.E.U8 desc[UR14][R28.64+0x8], R13 ;  /* 0x0000080d1c00d986 */ /* 0x000fe2000c10110e */
[----:B------:R-:W-:-:S03]  /*25700*/  ISETP.LT.OR P5, PT, R0, 0x11, !P0 ;  /* 0x000000110000780c */ /* 0x000fc600047a1670 */
[----:B------:R0:W-:Y:S01]  /*25710*/  @!P3 STG.E.U8 desc[UR14][R30.64+0x10], R7 ;  /* 0x000010071e00b986 */ /* 0x0001e2000c10110e */
[----:B------:R-:W-:-:S03]  /*25720*/  ISETP.LT.OR P3, PT, R0, 0x19, !P1 ;  /* 0x000000190000780c */ /* 0x000fc60004f61670 */
[----:B------:R1:W-:Y:S01]  /*25730*/  @!P2 STG.E.U8 desc[UR14][R30.64+0x11], R9 ;  /* 0x000011091e00a986 */ /* 0x0003e2000c10110e */
[----:B------:R-:W-:Y:S02]  /*25740*/  ISETP.LT.OR P2, PT, R0, 0x1a, !P1 ;  /* 0x0000001a0000780c */ /* 0x000fe40004f41670 */
[----:B0-----:R-:W-:Y:S01]  /*25750*/  F2FP.SATFINITE.E5M2.F32.PACK_AB_MERGE_C R7, RZ, R2, RZ ;  /* 0x00000002ff07723e */ /* 0x001fe200048060ff */
[----:B------:R-:W-:Y:S01]  /*25760*/  FMUL R2, R40, UR20 ;  /* 0x0000001428027c20 */ /* 0x000fe20008400000 */
[----:B-1----:R-:W-:Y:S01]  /*25770*/  F2FP.SATFINITE.E5M2.F32.PACK_AB_MERGE_C R9, RZ, R3, RZ ;  /* 0x00000003ff09723e */ /* 0x002fe200048060ff */
[----:B------:R-:W4:Y:S01]  /*25780*/  LDL.LU R40, [R1+0x2ac] ;  /* 0x0002ac0001287983 */ /* 0x000f220000300800 */
[----:B------:R-:W-:-:S03]  /*25790*/  F2FP.SATFINITE.E5M2.F32.PACK_AB_MERGE_C R13, RZ, R4, RZ ;  /* 0x00000004ff0d723e */ /* 0x000fc600048060ff */
[----:B------:R0:W-:Y:S01]  /*257a0*/  @!P6 STG.E.U8 desc[UR14][R28.64+0x11], R7 ;  /* 0x000011071c00e986 */ /* 0x0001e2000c10110e */
[----:B------:R-:W-:Y:S01]  /*257b0*/  ISETP.LT.OR P6, PT, R0, 0x1a, !P0 ;  /* 0x0000001a0000780c */ /* 0x000fe200047c1670 */
[----:B------:R-:W-:Y:S02]  /*257c0*/  FMUL R3, R39, UR20 ;  /* 0x0000001427037c20 */ /* 0x000fe40008400000 */
[----:B------:R-:W4:Y:S01]  /*257d0*/  LDL.LU R39, [R1+0x2b0] ;  /* 0x0002b00001277983 */ /* 0x000f220000300800 */
[----:B0-----:R-:W-:-:S03]  /*257e0*/  F2FP.SATFINITE.E5M2.F32.PACK_AB_MERGE_C R7, RZ, R2, RZ ;  /* 0x00000002ff07723e */ /* 0x001fc600048060ff */
[----:B------:R-:W-:Y:S04]  /*257f0*/  @!P5 STG.E.U8 desc[UR14][R28.64+0x10], R11 ;  /* 0x0000100b1c00d986 */ /* 0x000fe8000c10110e */
[----:B------:R0:W-:Y:S04]  /*25800*/  @!P3 STG.E.U8 desc[UR14][R30.64+0x18], R9 ;  /* 0x000018091e00b986 */ /* 0x0001e8000c10110e */
[----:B------:R1:W-:Y:S01]  /*25810*/  @!P2 STG.E.U8 desc[UR14][R30.64+0x19], R13 ;  /* 0x0000190d1e00a986 */ /* 0x0003e2000c10110e */
[----:B0-----:R-:W-:-:S03]  /*25820*/  F2FP.SATFINITE.E5M2.F32.PACK_AB_MERGE_C R9, RZ, R3, RZ ;  /* 0x00000003ff09723e */ /* 0x001fc600048060ff */
[----:B------:R0:W-:Y:S01]  /*25830*/  @!P6 STG.E.U8 desc[UR14][R28.64+0x19], R7 ;  /* 0x000019071c00e986 */ /* 0x0001e2000c10110e */
[----:B------:R-:W-:-:S03]  /*25840*/  FMUL R4, R38, UR20 ;  /* 0x0000001426047c20 */ /* 0x000fc60008400000 */
[----:B------:R-:W4:Y:S02]  /*25850*/  LDL.LU R38, [R1+0x2b4] ;  /* 0x0002b40001267983 */ /* 0x000f240000300800 */
[----:B------:R-:W-:Y:S01]  /*25860*/  F2FP.SATFINITE.E5M2.F32.PACK_AB_MERGE_C R11, RZ, R4, RZ ;  /* 0x00000004ff0b723e */ /* 0x000fe200048060ff */
[----:B------:R-:W-:Y:S02]  /*25870*/  FMUL R2, R37, UR20 ;  /* 0x0000001425027c20 */ /* 0x000fe40008400000 */
[----:B------:R-:W4:Y:S03]  /*25880*/  LDL.LU R37, [R1+0x2b8] ;  /* 0x0002b80001257983 */ /* 0x000f260000300800 */
[----:B-1----:R-:W-:Y:S01]  /*25890*/  F2FP.SATFINITE.E5M2.F32.PACK_AB_MERGE_C R13, RZ, R2, RZ ;  /* 0x00000002ff0d723e */ /* 0x002fe200048060ff */
[----:B------:R-:W-:Y:S02]  /*258a0*/  FMUL R3, R36, UR20 ;  /* 0x0000001424037c20 */ /* 0x000fe40008400000 */
[----:B------:R-:W4:Y:S01]  /*258b0*/  LDL.LU R36, [R1+0x2bc] ;  /* 0x0002bc0001247983 */ /* 0x000f220000300800 */
[----:B--2---:R-:W-:-:S03]  /*258c0*/  FMUL R2, R35, UR20 ;  /* 0x0000001423027c20 */ /* 0x004fc60008400000 */
[----:B------:R-:W2:Y:S02]  /*258d0*/  LDL.LU R35, [R1+0x2c0] ;  /* 0x0002c00001237983 */ /* 0x000ea40000300800 */
[----:B0-----:R-:W-:Y:S01]  /*258e0*/  F2FP.SATFINITE.E5M2.F32.PACK_AB_MERGE_C R7, RZ, R2, RZ ;  /* 0x00000002ff07723e */ /* 0x001fe200048060ff */
[----:B---3--:R-:W-:Y:S02]  /*258f0*/  FMUL R4, R33, UR20 ;  /* 0x0000001421047c20 */ /* 0x008fe40008400000 */
[----:B------:R-:W3:Y:S01]  /*25900*/  LDL.LU R33, [R1+0x2c4] ;  /* 0x0002c40001217983 */ /* 0x000ee20000300800 */
[----:B----4-:R-:W-:-:S03]  /*25910*/  FMUL R2, R32, UR20 ;  /* 0x0000001420027c20 */ /* 0x010fc60008400000 */
[----:B------:R-:W4:Y:S01]  /*25920*/  LDL.LU R32, [R1+0x2c8] ;  /* 0x0002c80001207983 */ /* 0x000f220000300800 */
[C---:B------:R-:W-:Y:S02]  /*25930*/  ISETP.LT.OR P5, PT, R0.reuse, 0x19, !P0 ;  /* 0x000000190000780c */ /* 0x040fe400047a1670 */
[C---:B------:R-:W-:Y:S02]  /*25940*/  ISETP.LT.OR P3, PT, R0.reuse, 0x21, !P1 ;  /* 0x000000210000780c */ /* 0x040fe40004f61670 */
[C---:B------:R-:W-:Y:S02]  /*25950*/  ISETP.LT.OR P2, PT, R0.reuse, 0x22, !P1 ;  /* 0x000000220000780c */ /* 0x040fe40004f41670 */
[----:B------:R-:W-:Y:S02]  /*25960*/  F2FP.SATFINITE.E5M2.F32.PACK_AB_MERGE_C R5, RZ, R5, RZ ;  /* 0x00000005ff05723e */ /* 0x000fe400048060ff */
[----:B------:R-:W-:-:S05]  /*25970*/  ISETP.LT.OR P6, PT, R0, 0x22, !P0 ;  /* 0x000000220000780c */ /* 0x000fca00047c1670 */
[----:B------:R0:W-:Y:S01]  /*25980*/  @!P5 STG.E.U8 desc[UR14][R28.64+0x18], R5 ;  /* 0x000018051c00d986 */ /* 0x0001e2000c10110e */
[----:B------:R-:W-:-:S03]  /*25990*/  ISETP.LT.OR P5, PT, R0, 0x21, !P0 ;  /* 0x000000210000780c */ /* 0x000fc600047a1670 */
[----:B------:R-:W-:Y:S01]  /*259a0*/  @!P3 STG.E.U8 desc[UR14][R30.64+0x20], R9 ;  /* 0x000020091e00b986 */ /* 0x000fe2000c10110e */
[----:B------:R-:W-:-:S03]  /*259b0*/  ISETP.LT.OR P3, PT, R0, 0x29, !P1 ;  /* 0x000000290000780c */ /* 0x000fc60004f61670 */
[----:B------:R1:W-:Y:S01]  /*259c0*/  @!P2 STG.E.U8 desc[UR14][R30.64+0x21], R11 ;  /* 0x0000210b1e00a986 */ /* 0x0003e2000c10110e */
[----:B------:R-:W-:Y:S02]  /*259d0*/  ISETP.LT.OR P2, PT, R0, 0x2a, !P1 ;  /* 0x0000002a0000780c */ /* 0x000fe40004f41670 */
[----:B0-----:R-:W-:Y:S02]  /*259e0*/  F2FP.SATFINITE.E5M2.F32.PACK_AB_MERGE_C R5, RZ, R3, RZ ;  /* 0x00000003ff05723e */ /* 0x001fe400048060ff */
[----:B-1----:R-:W-:Y:S01]  /*259f0*/  F2FP.SATFINITE.E5M2.F32.PACK_AB_MERGE_C R11, RZ, R2, RZ ;  /* 0x00000002ff0b723e */ /* 0x002fe200048060ff */
[----:B------:R-:W-:Y:S02]  /*25a00*/  FMUL R2, R40, UR20 ;  /* 0x0000001428027c20 */ /* 0x000fe40008400000 */
[----:B------:R-:W4:Y:S01]  /*25a10*/  LDL.LU R40, [R1+0x2cc] ;  /* 0x0002cc0001287983 */ /* 0x000f220000300800 */
[----:B------:R-:W-:-:S03]  /*25a20*/  F2FP.SATFINITE.E5M2.F32.PACK_AB_MERGE_C R9, RZ, R4, RZ ;  /* 0x00000004ff09723e */ /* 0x000fc600048060ff */
[----:B------:R-:W-:Y:S01]  /*25a30*/  @!P6 STG.E.U8 desc[UR14][R28.64+0x21], R5 ;  /* 0x000021051c00e986 */ /* 0x000fe2000c10110e */
[----:B------:R-:W-:-:S03]  /*25a40*/  FMUL R3, R39, UR20 ;  /* 0x0000001427037c20 */ /* 0x000fc60008400000 */
[----:B------:R-:W4:Y:S01]  /*25a50*/  LDL.LU R39, [R1+0x2d0] ;  /* 0x0002d00001277983 */ /* 0x000f220000300800 */
[----:B------:R-:W-:-:S03]  /*25a60*/  ISETP.LT.OR P6, PT, R0, 0x2a, !P0 ;  /* 0x0000002a0000780c */ /* 0x000fc600047c1670 */
[----:B------:R-:W-:Y:S04]  /*25a70*/  @!P5 STG.E.U8 desc[UR14][R28.64+0x20], R13 ;  /* 0x0000200d1c00d986 */ /* 0x000fe8000c10110e */
[----:B------:R0:W-:Y:S04]  /*25a80*/  @!P3 STG.E.U8 desc[UR14][R30.64+0x28], R7 ;  /* 0x000028071e00b986 */ /* 0x0001e8000c10110e */
[----:B------:R1:W-:Y:S01]  /*25a90*/  @!P2 STG.E.U8 desc[UR14][R30.64+0x29], R9 ;  /* 0x000029091e00a986 */ /* 0x0003e2000c10110e */
[----:B0-----:R-:W-:Y:S02]  /*25aa0*/  F2FP.SATFINITE.E5M2.F32.PACK_AB_MERGE_C R7, RZ, R2, RZ ;  /* 0x00000002ff07723e */ /* 0x001fe400048060ff */
[----:B-1----:R-:W-:-:S03]  /*25ab0*/  F2FP.SATFINITE.E5M2.F32.PACK_AB_MERGE_C R9, RZ, R3, RZ ;  /* 0x00000003ff09723e */ /* 0x002fc600048060ff */
[----:B------:R0:W-:Y:S01]  /*25ac0*/  @!P6 STG.E.U8 desc[UR14][R28.64+0x29], R7 ;  /* 0x000029071c00e986 */ /* 0x0001e2000c10110e */
[----:B------:R-:W-:-:S03]  /*25ad0*/  FMUL R4, R38, UR20 ;  /* 0x0000001426047c20 */ /* 0x000fc60008400000 */
[----:B------:R-:W4:Y:S02]  /*25ae0*/  LDL.LU R38, [R1+0x2d4] ;  /* 0x0002d40001267983 */ /* 0x000f240000300800 */
[----:B------:R-:W-:Y:S01]  /*25af0*/  F2FP.SATFINITE.E5M2.F32.PACK_AB_MERGE_C R13, RZ, R4, RZ ;  /* 0x00000004ff0d723e */ /* 0x000fe200048060ff */
        /* <DEDUP_REMOVED lines=21> */
[----:B------:R-:W-:Y:S02]  /*25c50*/  F2FP.SATFINITE.E5M2.F32.PACK_AB_MERGE_C R5, RZ, R5, RZ ;  /* 0x00000005ff05723e */ /* 0x000fe400048060ff */
[----:B0-----:R-:W-:Y:S02]  /*25c60*/  F2FP.SATFINITE.E5M2.F32.PACK_AB_MERGE_C R13, RZ, R2, RZ ;  /* 0x00000002ff0d723e */ /* 0x001fe400048060ff */
[----:B-1----:R-:W-:Y:S01]  /*25c70*/  F2FP.SATFINITE.E5M2.F32.PACK_AB_MERGE_C R9, RZ, R3, RZ ;  /* 0x00000003ff09723e */ /* 0x002fe200048060ff */
[----:B------:R-:W-:Y:S02]  /*25c80*/  FMUL R3, R40, UR20 ;  /* 0x0000001428037c20 */ /* 0x000fe40008400000 */
[----:B------:R-:W4:Y:S01]  /*25c90*/  LDL.LU R40, [R1+0x2ec] ;  /* 0x0002ec0001287983 */ /* 0x000f220000300800 */
[----:B------:R-:W-:Y:S01]  /*25ca0*/  F2FP.SATFINITE.E5M2.F32.PACK_AB_MERGE_C R11, RZ, R4, RZ ;  /* 0x00000004ff0b723e */ /* 0x000fe200048060ff */
[----:B------:R-:W-:-:S02]  /*25cb0*/  FMUL R2, R39, UR20 ;  /* 0x0000001427027c20 */ /* 0x000fc40008400000 */
[----:B------:R-:W4:Y:S04]  /*25cc0*/  LDL.LU R39, [R1+0x2f0] ;  /* 0x0002f00001277983 */ /* 0x000f280000300800 */
[----:B------:R0:W-:Y:S01]  /*25cd0*/  @!P6 STG.E.U8 desc[UR14][R28.64+0x31], R7 ;  /* 0x000031071c00e986 */ /* 0x0001e2000c10110e */
[----:B------:R-:W-:-:S03]  /*25ce0*/  ISETP.LT.OR P6, PT, R0, 0x3a, !P0 ;  /* 0x0000003a0000780c */ /* 0x000fc600047c1670 */
[----:B------:R1:W-:Y:S01]  /*25cf0*/  @!P5 STG.E.U8 desc[UR14][R28.64+0x30], R5 ;  /* 0x000030051c00d986 */ /* 0x0003e2000c10110e */
[----:B0-----:R-:W-:-:S03]  /*25d00*/  F2FP.SATFINITE.E5M2.F32.PACK_AB_MERGE_C R7, RZ, R2, RZ ;  /* 0x00000002ff07723e */ /* 0x001fc600048060ff */
[----:B------:R-:W-:Y:S01]  /*25d10*/  @!P2 STG.E.U8 desc[UR14][R30.64+0x39], R11 ;  /* 0x0000390b1e00a986 */ /* 0x000fe2000c10110e */
[----:B-1----:R-:W-:-:S03]  /*25d20*/  F2FP.SATFINITE.E5M2.F32.PACK_AB_MERGE_C R5, RZ, R3, RZ ;  /* 0x00000003ff05723e */ /* 0x002fc600048060ff */
[----:B------:R0:W-:Y:S04]  /*25d30*/  @!P3 STG.E.U8 desc[UR14][R30.64+0x38], R9 ;  /* 0x000038091e00b986 */ /* 0x0001e8000c10110e */
[----:B------:R4:W-:Y:S01]  /*25d40*/  @!P6 STG.E.U8 desc[UR14][R28.64+0x39], R5 ;  /* 0x000039051c00e986 */ /* 0x0009e2000c10110e */
[----:B------:R-:W-:-:S03]  /*25d50*/  FMUL R4, R38, UR20 ;  /* 0x0000001426047c20 */ /* 0x000fc60008400000 */
[----:B------:R-:W4:Y:S02]  /*25d60*/  LDL.LU R38, [R1+0x2f4] ;  /* 0x0002f40001267983 */ /* 0x000f240000300800 */
[----:B0-----:R-:W-:Y:S01]  /*25d70*/  F2FP.SATFINITE.E5M2.F32.PACK_AB_MERGE_C R9, RZ, R4, RZ ;  /* 0x00000004ff09723e */ /* 0x001fe200048060ff */
        /* <DEDUP_REMOVED lines=26> */
[----:B------:R0:W-:Y:S01]  /*25f20*/  @!P6 STG.E.U8 desc[UR14][R28.64+0x41], R7 ;  /* 0x000041071c00e986 */ /* 0x0001e2000c10110e */
[----:B------:R-:W-:-:S03]  /*25f30*/  FMUL R3, R39, UR20 ;  /* 0x0000001427037c20 */ /* 0x000fc60008400000 */
[----:B------:R-:W4:Y:S01]  /*25f40*/  LDL.LU R39, [R1+0x310] ;  /* 0x0003100001277983 */ /* 0x000f220000300800 */
[----:B------:R-:W-:Y:S02]  /*25f50*/  ISETP.LT.OR P6, PT, R0, 0x4a, !P0 ;  /* 0x0000004a0000780c */ /* 0x000fe400047c1670 */
[----:B0-----:R-:W-:Y:S01]  /*25f60*/  F2FP.SATFINITE.E5M2.F32.PACK_AB_MERGE_C R7, RZ, R2, RZ ;  /* 0x00000002ff07723e */ /* 0x001fe200048060ff */
        /* <DEDUP_REMOVED lines=155> */
[----:B------:R-:W-:Y:S01]  /*26920*/  F2FP.SATFINITE.E5M2.F32.PACK_AB_MERGE_C R9, RZ, R4, RZ ;  /* 0x00000004ff09723e */ /* 0x000fe200048060ff */
[----:B------:R-:W-:-:S02]  /*26930*/  FMUL R3, R39, UR20 ;  /* 0x0000001427037c20 */ /* 0x000fc40008400000 */
[----:B------:R-:W4:Y:S04]  /*26940*/  LDL.LU R39, [R1+0x390] ;  /* 0x0003900001277983 */ /* 0x000f280000300800 */
[----:B------:R-:W-:Y:S04]  /*26950*/  @!P6 STG.E.U8 desc[UR14][R28.64+0x81], R5 ;  /* 0x000081051c00e986 */ /* 0x000fe8000c10110e */
[----:B------:R-:W-:Y:S04]  /*26960*/  @!P5 STG.E.U8 desc[UR14][R28.64+0x80], R13 ;  /* 0x0000800d1c00d986 */ /* 0x000fe8000c10110e */
[----:B------:R0:W-:Y:S04]  /*26970*/  @!P3 STG.E.U8 desc[UR14][R30.64+0x88], R7 ;  /* 0x000088071e00b986 */ /* 0x0001e8000c10110e */
[----:B------:R1:W-:Y:S01]  /*26980*/  @!P2 STG.E.U8 desc[UR14][R30.64+0x89], R9 ;  /* 0x000089091e00a986 */ /* 0x0003e2000c10110e */
[----:B0-----:R-:W-:-:S02]  /*26990*/  F2FP.SATFINITE.E5M2.F32.PACK_AB_MERGE_C R7, RZ, R2, RZ ;  /* 0x00000002ff07723e */ /* 0x001fc400048060ff */
[----:B-1----:R-:W-:Y:S01]  /*269a0*/  F2FP.SATFINITE.E5M2.F32.PACK_AB_MERGE_C R9, RZ, R3, RZ ;  /* 0x00000003ff09723e */ /* 0x002fe200048060ff */
[----:B------:R-:W-:Y:S02]  /*269b0*/  FMUL R4, R38, UR20 ;  /* 0x0000001426047c20 */ /* 0x000fe40008400000 */
[----:B------:R-:W4:Y:S03]  /*269c0*/  LDL.LU R38, [R1+0x394] ;  /* 0x0003940001267983 */ /* 0x000f260000300800 */
[----:B------:R-:W-:Y:S01]  /*269d0*/  F2FP.SATFINITE.E5M2.F32.PACK_AB_MERGE_C R13, RZ, R4, RZ ;  /* 0x00000004ff0d723e */ /* 0x000fe200048060ff */
[----:B------:R-:W-:Y:S02]  /*269e0*/  FMUL R5, R37, UR20 ;  /* 0x0000001425057c20 */ /* 0x000fe40008400000 */
[----:B------:R-:W4:Y:S01]  /*269f0*/  LDL.LU R37, [R1+0x398] ;  /* 0x0003980001257983 */ /* 0x000f220000300800 */
[----:B------:R-:W-:-:S03]  /*26a00*/  FMUL R2, R36, UR20 ;  /* 0x0000001424027c20 */ /* 0x000fc60008400000 */
[----:B------:R-:W4:Y:S01]  /*26a10*/  LDL.LU R36, [R1+0x39c] ;  /* 0x00039c0001247983 */ /* 0x000f220000300800 */
[----:B--2---:R-:W-:-:S03]  /*26a20*/  FMUL R3, R35, UR20 ;  /* 0x0000001423037c20 */ /* 0x004fc60008400000 */
[----:B------:R-:W2:Y:S01]  /*26a30*/  LDL.LU R35, [R1+0x3a0] ;  /* 0x0003a00001237983 */ /* 0x000ea20000300800 */
        /* <DEDUP_REMOVED lines=9> */
[----:B------:R0:W-:Y:S01]  /*26ad0*/  @!P6 STG.E.U8 desc[UR14][R28.64+0x89], R7 ;  /* 0x000089071c00e986 */ /* 0x0001e2000c10110e */
[----:B------:R-:W-:-:S03]  /*26ae0*/  ISETP.LT.OR P6, PT, R0, 0x92, !P0 ;  /* 0x000000920000780c */ /* 0x000fc600047c1670 */
[----:B------:R-:W-:Y:S01]  /*26af0*/  @!P5 STG.E.U8 desc[UR14][R28.64+0x88], R11 ;  /* 0x0000880b1c00d986 */ /* 0x000fe2000c10110e */
[----:B------:R-:W-:-:S03]  /*26b00*/  ISETP.LT.OR P5, PT, R0, 0x91, !P0 ;  /* 0x000000910000780c */ /* 0x000fc600047a1670 */
[----:B------:R1:W-:Y:S01]  /*26b10*/  @!P3 STG.E.U8 desc[UR14][R30.64+0x90], R9 ;  /* 0x000090091e00b986 */ /* 0x0003e2000c10110e */
[C---:B------:R-:W-:Y:S02]  /*26b20*/  ISETP.LT.OR P3, PT, R0.reuse, 0x99, !P1 ;  /* 0x000000990000780c */ /* 0x040fe40004f61670 */
[----:B0-----:R-:W-:Y:S01]  /*26b30*/  F2FP.SATFINITE.E5M2.F32.PACK_AB_MERGE_C R7, RZ, R2, RZ ;  /* 0x00000002ff07723e */ /* 0x001fe200048060ff */
[----:B------:R-:W-:Y:S01]  /*26b40*/  @!P2 STG.E.U8 desc[UR14][R30.64+0x91], R13 ;  /* 0x0000910d1e00a986 */ /* 0x000fe2000c10110e */
[----:B------:R-:W-:Y:S02]  /*26b50*/  ISETP.LT.OR P2, PT, R0, 0x9a, !P1 ;  /* 0x0000009a0000780c */ /* 0x000fe40004f41670 */
        /* <DEDUP_REMOVED lines=86> */
[----:B------:R0:W-:Y:S01]  /*270c0*/  @!P6 STG.E.U8 desc[UR14][R28.64+0xb1], R7 ;  /* 0x0000b1071c00e986 */ /* 0x0001e2000c10110e */
[----:B------:R-:W-:-:S03]  /*270d0*/  ISETP.LT.OR P6, PT, R0, 0xba, !P0 ;  /* 0x000000ba0000780c */ /* 0x000fc600047c1670 */
[----:B------:R-:W4:Y:S04]  /*270e0*/  LDL.LU R39, [R1+0x3f0] ;  /* 0x0003f00001277983 */ /* 0x000f280000300800 */
        /* <DEDUP_REMOVED lines=33> */
[----:B------:R0:W-:Y:S01]  /*27300*/  @!P6 STG.E.U8 desc[UR14][R28.64+0xc1], R7 ;  /* 0x0000c1071c00e986 */ /* 0x0001e2000c10110e */
[----:B------:R-:W-:-:S03]  /*27310*/  ISETP.LT.OR P6, PT, R0, 0xca, !P0 ;  /* 0x000000ca0000780c */ /* 0x000fc600047c1670 */
[----:B------:R-:W4:Y:S01]  /*27320*/  LDL.LU R40, [R1+0x40c] ;  /* 0x00040c0001287983 */ /* 0x000f220000300800 */
[----:B------:R-:W-:Y:S01]  /*27330*/  F2FP.SATFINITE.E5M2.F32.PACK_AB_MERGE_C R13, RZ, R4, RZ ;  /* 0x00000004ff0d723e */ /* 0x000fe200048060ff */
        /* <DEDUP_REMOVED lines=24> */
[C---:B------:R-:W-:Y:S01]  /*274c0*/  ISETP.LT.OR P3, PT, R0.reuse, 0xd1, !P1 ;  /* 0x000000d10000780c */ /* 0x040fe20004f61670 */
[----:B------:R-:W4:Y:S01]  /*274d0*/  LDL.LU R42, [R1+0x42c] ;  /* 0x00042c00012a7983 */ /* 0x000f220000300800 */
[C---:B------:R-:W-:Y:S02]  /*274e0*/  ISETP.LT.OR P2, PT, R0.reuse, 0xd2, !P1 ;  /* 0x000000d20000780c */ /* 0x040fe40004f41670 */
[----:B------:R-:W-:Y:S02]  /*274f0*/  ISETP.LT.OR P6, PT, R0, 0xd2, !P0 ;  /* 0x000000d20000780c */ /* 0x000fe400047c1670 */
[----:B------:R-:W-:-:S05]  /*27500*/  F2FP.SATFINITE.E5M2.F32.PACK_AB_MERGE_C R5, RZ, R5, RZ ;  /* 0x00000005ff05723e */ /* 0x000fca00048060ff */
[----:B------:R0:W-:Y:S01]  /*27510*/  @!P5 STG.E.U8 desc[UR14][R28.64+0xc8], R5 ;  /* 0x0000c8051c00d986 */ /* 0x0001e2000c10110e */
[----:B------:R-:W-:-:S03]  /*27520*/  ISETP.LT.OR P5, PT, R0, 0xd1, !P0 ;  /* 0x000000d10000780c */ /* 0x000fc600047a1670 */
[----:B------:R-:W-:Y:S01]  /*27530*/  @!P3 STG.E.U8 desc[UR14][R30.64+0xd0], R9 ;  /* 0x0000d0091e00b986 */ /* 0x000fe2000c10110e */
[----:B------:R-:W-:-:S03]  /*27540*/  ISETP.LT.OR P3, PT, R0, 0xd9, !P1 ;  /* 0x000000d90000780c */ /* 0x000fc60004f61670 */
[----:B------:R1:W-:Y:S01]  /*27550*/  @!P2 STG.E.U8 desc[UR14][R30.64+0xd1], R11 ;  /* 0x0000d10b1e00a986 */ /* 0x0003e2000c10110e */
[----:B0-----:R-:W-:Y:S02]  /*27560*/  F2FP.SATFINITE.E5M2.F32.PACK_AB_MERGE_C R5, RZ, R3, RZ ;  /* 0x00000003ff05723e */ /* 0x001fe400048060ff */
[----:B------:R-:W-:-:S03]  /*27570*/  ISETP.LT.OR P2, PT, R0, 0xda, !P1 ;  /* 0x000000da0000780c */ /* 0x000fc60004f41670 */
[----:B------:R-:W-:Y:S01]  /*27580*/  @!P6 STG.E.U8 desc[UR14][R28.64+0xd1], R5 ;  /* 0x0000d1051c00e986 */ /* 0x000fe2000c10110e */
[----:B-1----:R-:W-:Y:S02]  /*27590*/  F2FP.SATFINITE.E5M2.F32.PACK_AB_MERGE_C R11, RZ, R2, RZ ;  /* 0x00000002ff0b723e */ /* 0x002fe400048060ff */
[----:B------:R-:W-:Y:S01]  /*275a0*/  ISETP.LT.OR P6, PT, R0, 0xda, !P0 ;  /* 0x000000da0000780c */ /* 0x000fe200047c1670 */
[----:B------:R-:W-:Y:S02]  /*275b0*/  FMUL R2, R40, UR20 ;  /* 0x0000001428027c20 */ /* 0x000fe40008400000 */
[----:B------:R-:W4:Y:S01]  /*275c0*/  LDL.LU R40, [R1+0x430] ;  /* 0x0004300001287983 */ /* 0x000f220000300800 */
[----:B------:R-:W-:-:S03]  /*275d0*/  FMUL R3, R39, UR20 ;  /* 0x0000001427037c20 */ /* 0x000fc60008400000 */
[----:B------:R-:W4:Y:S01]  /*275e0*/  LDL.LU R39, [R1+0x434] ;  /* 0x0004340001277983 */ /* 0x000f220000300800 */
[----:B------:R-:W-:-:S03]  /*275f0*/  F2FP.SATFINITE.E5M2.F32.PACK_AB_MERGE_C R9, RZ, R4, RZ ;  /* 0x00000004ff09723e */ /* 0x000fc600048060ff */
        /* <DEDUP_REMOVED lines=13> */
[----:B--2---:R-:W-:Y:S01]  /*276d0*/  FMUL R3, R35, UR20 ;  /* 0x0000001423037c20 */ /* 0x004fe20008400000 */
[----:B0-----:R-:W-:Y:S02]  /*276e0*/  F2FP.SATFINITE.E5M2.F32.PACK_AB_MERGE_C R7, RZ, R2, RZ ;  /* 0x00000002ff07723e */ /* 0x001fe400048060ff */
        /* <DEDUP_REMOVED lines=15> */
[----:B------:R-:W-:Y:S02]  /*277e0*/  F2FP.SATFINITE.E5M2.F32.PACK_AB_MERGE_C R5, RZ, R5, RZ ;  /* 0x00000005ff05723e */ /* 0x000fe400048060ff */
[----:B0-----:R-:W-:Y:S01]  /*277f0*/  F2FP.SATFINITE.E5M2.F32.PACK_AB_MERGE_C R11, RZ, R4, RZ ;  /* 0x00000004ff0b723e */ /* 0x001fe200048060ff */
[----:B------:R0:W-:Y:S01]  /*27800*/  @!P6 STG.E.U8 desc[UR14][R28.64+0xe1], R7 ;  /* 0x0000e1071c00e986 */ /* 0x0001e2000c10110e */
[C---:B------:R-:W-:Y:S02]  /*27810*/  ISETP.LT.OR P6, PT, R0.reuse, 0xea, !P0 ;  /* 0x000000ea0000780c */ /* 0x040fe400047c1670 */
[----:B-1----:R-:W-:Y:S01]  /*27820*/  F2FP.SATFINITE.E5M2.F32.PACK_AB_MERGE_C R9, RZ, R3, RZ ;  /* 0x00000003ff09723e */ /* 0x002fe200048060ff */
[----:B------:R1:W-:Y:S01]  /*27830*/  @!P5 STG.E.U8 desc[UR14][R28.64+0xe0], R5 ;  /* 0x0000e0051c00d986 */ /* 0x0003e2000c10110e */
[----:B------:R-:W-:-:S03]  /*27840*/  ISETP.LT.OR P5, PT, R0, 0xe9, !P0 ;  /* 0x000000e90000780c */ /* 0x000fc600047a1670 */
[----:B------:R-:W-:Y:S01]  /*27850*/  @!P2 STG.E.U8 desc[UR14][R30.64+0xe9], R11 ;  /* 0x0000e90b1e00a986 */ /* 0x000fe2000c10110e */
[----:B------:R-:W-:Y:S01]  /*27860*/  ISETP.LT.OR P2, PT, R0, 0xf2, !P1 ;  /* 0x000000f20000780c */ /* 0x000fe20004f41670 */
[----:B------:R-:W-:Y:S02]  /*27870*/  FMUL R3, R42, UR20 ;  /* 0x000000142a037c20 */ /* 0x000fe40008400000 */
[----:B------:R1:W-:Y:S01]  /*27880*/  @!P3 STG.E.U8 desc[UR14][R30.64+0xe8], R9 ;  /* 0x0000e8091e00b986 */ /* 0x0003e2000c10110e */
[----:B------:R-:W-:Y:S02]  /*27890*/  ISETP.LT.OR P3, PT, R0, 0xf1, !P1 ;  /* 0x000000f10000780c */ /* 0x000fe40004f61670 */
[----:B------:R-:W-:Y:S01]  /*278a0*/  F2FP.SATFINITE.E5M2.F32.PACK_AB_MERGE_C R13, RZ, R2, RZ ;  /* 0x00000002ff0d723e */ /* 0x000fe200048060ff */
[----:B------:R-:W-:Y:S01]  /*278b0*/  FMUL R4, R39, UR20 ;  /* 0x0000001427047c20 */ /* 0x000fe20008400000 */
[----:B------:R-:W-:Y:S01]  /*278c0*/  FMUL R2, R40, UR20 ;  /* 0x0000001428027c20 */ /* 0x000fe20008400000 */
[----:B------:R-:W-:-:S03]  /*278d0*/  F2FP.SATFINITE.E5M2.F32.PACK_AB_MERGE_C R3, RZ, R3, RZ ;  /* 0x00000003ff03723e */ /* 0x000fc600048060ff */
[----:B0-----:R-:W-:Y:S02]  /*278e0*/  F2FP.SATFINITE.E5M2.F32.PACK_AB_MERGE_C R7, RZ, R4, RZ ;  /* 0x00000004ff07723e */ /* 0x001fe400048060ff */
[----:B-1----:R-:W-:Y:S01]  /*278f0*/  F2FP.SATFINITE.E5M2.F32.PACK_AB_MERGE_C R5, RZ, R2, RZ ;  /* 0x00000002ff05723e */ /* 0x002fe200048060ff */
[----:B------:R-:W-:Y:S01]  /*27900*/  @!P5 STG.E.U8 desc[UR14][R28.64+0xe8], R13 ;  /* 0x0000e80d1c00d986 */ /* 0x000fe2000c10110e */
[----:B------:R-:W-:-:S03]  /*27910*/  ISETP.LT.OR P5, PT, R0, 0xf1, !P0 ;  /* 0x000000f10000780c */ /* 0x000fc600047a1670 */
[----:B------:R2:W-:Y:S01]  /*27920*/  @!P6 STG.E.U8 desc[UR14][R28.64+0xe9], R3 ;  /* 0x0000e9031c00e986 */ /* 0x0005e2000c10110e */
[----:B------:R-:W-:-:S03]  /*27930*/  ISETP.LT.OR P6, PT, R0, 0xf2, !P0 ;  /* 0x000000f20000780c */ /* 0x000fc600047c1670 */
[----:B------:R0:W-:Y:S01]  /*27940*/  @!P2 STG.E.U8 desc[UR14][R30.64+0xf1], R7 ;  /* 0x0000f1071e00a986 */ /* 0x0001e2000c10110e */
[C---:B------:R-:W-:Y:S02]  /*27950*/  ISETP.LT.OR P2, PT, R0.reuse, 0xf9, !P1 ;  /* 0x000000f90000780c */ /* 0x040fe40004f41670 */
[C---:B------:R-:W-:Y:S01]  /*27960*/  ISETP.LT.OR P1, PT, R0.reuse, 0xfa, !P1 ;  /* 0x000000fa0000780c */ /* 0x040fe20004f21670 */
[----:B------:R4:W-:Y:S01]  /*27970*/  @!P3 STG.E.U8 desc[UR14][R30.64+0xf0], R5 ;  /* 0x0000f0051e00b986 */ /* 0x0009e2000c10110e */
[C---:B------:R-:W-:Y:S02]  /*27980*/  ISETP.LT.OR P3, PT, R0.reuse, 0xf9, !P0 ;  /* 0x000000f90000780c */ /* 0x040fe40004761670 */
[----:B------:R-:W-:Y:S01]  /*27990*/  ISETP.LT.OR P0, PT, R0, 0xfa, !P0 ;  /* 0x000000fa0000780c */ /* 0x000fe20004701670 */
[----:B------:R-:W-:-:S05]  /*279a0*/  FMUL R2, R38, UR20 ;  /* 0x0000001426027c20 */ /* 0x000fca0008400000 */
[----:B------:R-:W-:-:S05]  /*279b0*/  F2FP.SATFINITE.E5M2.F32.PACK_AB_MERGE_C R9, RZ, R2, RZ ;  /* 0x00000002ff09723e */ /* 0x000fca00048060ff */
[----:B------:R1:W-:Y:S01]  /*279c0*/  @!P5 STG.E.U8 desc[UR14][R28.64+0xf0], R9 ;  /* 0x0000f0091c00d986 */ /* 0x0003e2000c10110e */
[----:B------:R-:W-:Y:S01]  /*279d0*/  FMUL R0, R37, UR20 ;  /* 0x0000001425007c20 */ /* 0x000fe20008400000 */
[----:B------:R-:W-:Y:S01]  /*279e0*/  FMUL R2, R36, UR20 ;  /* 0x0000001424027c20 */ /* 0x000fe20008400000 */
[----:B--2---:R-:W-:-:S03]  /*279f0*/  FMUL R3, R35, UR20 ;  /* 0x0000001423037c20 */ /* 0x004fc60008400000 */
[----:B0-----:R-:W-:Y:S02]  /*27a00*/  F2FP.SATFINITE.E5M2.F32.PACK_AB_MERGE_C R7, RZ, R0, RZ ;  /* 0x00000000ff07723e */ /* 0x001fe400048060ff */
[----:B------:R-:W-:Y:S02]  /*27a10*/  F2FP.SATFINITE.E5M2.F32.PACK_AB_MERGE_C R11, RZ, R2, RZ ;  /* 0x00000002ff0b723e */ /* 0x000fe400048060ff */
[----:B------:R-:W-:Y:S01]  /*27a20*/  F2FP.SATFINITE.E5M2.F32.PACK_AB_MERGE_C R3, RZ, R3, RZ ;  /* 0x00000003ff03723e */ /* 0x000fe200048060ff */
[----:B------:R1:W-:Y:S04]  /*27a30*/  @!P6 STG.E.U8 desc[UR14][R28.64+0xf1], R7 ;  /* 0x0000f1071c00e986 */ /* 0x0003e8000c10110e */
[----:B------:R1:W-:Y:S04]  /*27a40*/  @!P2 STG.E.U8 desc[UR14][R30.64+0xf8], R11 ;  /* 0x0000f80b1e00a986 */ /* 0x0003e8000c10110e */
[----:B------:R1:W-:Y:S01]  /*27a50*/  @!P1 STG.E.U8 desc[UR14][R30.64+0xf9], R3 ;  /* 0x0000f9031e009986 */ /* 0x0003e2000c10110e */
[----:B---3--:R-:W-:Y:S01]  /*27a60*/  FMUL R4, R33, UR20 ;  /* 0x0000001421047c20 */ /* 0x008fe20008400000 */
[----:B----4-:R-:W-:-:S04]  /*27a70*/  FMUL R5, R32, UR20 ;  /* 0x0000001420057c20 */ /* 0x010fc80008400000 */
[----:B------:R-:W-:Y:S02]  /*27a80*/  F2FP.SATFINITE.E5M2.F32.PACK_AB_MERGE_C R13, RZ, R4, RZ ;  /* 0x00000004ff0d723e */ /* 0x000fe400048060ff */
[----:B------:R-:W-:-:S03]  /*27a90*/  F2FP.SATFINITE.E5M2.F32.PACK_AB_MERGE_C R5, RZ, R5, RZ ;  /* 0x00000005ff05723e */ /* 0x000fc600048060ff */
[----:B------:R1:W-:Y:S04]  /*27aa0*/  @!P3 STG.E.U8 desc[UR14][R28.64+0xf8], R13 ;  /* 0x0000f80d1c00b986 */ /* 0x0003e8000c10110e */
[----:B------:R1:W-:Y:S02]  /*27ab0*/  @!P0 STG.E.U8 desc[UR14][R28.64+0xf9], R5 ;  /* 0x0000f9051c008986 */ /* 0x0003e4000c10110e */
.L_x_545:
[----:B------:R-:W-:Y:S05]  /*27ac0*/  BSYNC B0 ;  /* 0x0000000000007941 */ /* 0x000fea0003800000 */
.L_x_31:
[----:B-12--5:R-:W2:Y:S04]  /*27ad0*/  LDL.LU R3, [R1+0x450] ;  /* 0x0004500001037983 */ /* 0x026ea80000300800 */
[----:B------:R-:W2:Y:S01]  /*27ae0*/  LDL.LU R2, [R1+0x454] ;  /* 0x0004540001027983 */ /* 0x000ea20000300800 */
[----:B------:R-:W-:Y:S01]  /*27af0*/  ULDC UR6, c[0x0][0xc] ;  /* 0x0000030000067ab9 */ /* 0x000fe20000000800 */
[----:B------:R-:W-:Y:S01]  /*27b00*/  ULDC UR7, c[0x0][0x10] ;  /* 0x0000040000077ab9 */ /* 0x000fe20000000800 */
[----:B---34-:R-:W2:Y:S01]  /*27b10*/  LDC R5, c[0x0][0x14] ;  /* 0x00000500ff057b82 */ /* 0x018ea20000000800 */
[----:B------:R-:W-:Y:S01]  /*27b20*/  UIMAD.WIDE.U32 UR6, UR6, UR7, URZ ;  /* 0x00000007060672a5 */ /* 0x000fe2000f8e003f */
[----:B------:R-:W-:Y:S01]  /*27b30*/  PRMT R0, RZ, 0x7610, R0 ;  /* 0x00007610ff007816 */ /* 0x000fe20000000000 */
[----:B------:R-:W-:-:S04]  /*27b40*/  UMOV UR9, 0xffffffff ;  /* 0xffffffff00097882 */ /* 0x000fc80000000000 */
[----:B--2---:R-:W-:-:S04]  /*27b50*/  IMAD.WIDE.U32 R2, R5, UR6, R2 ;  /* 0x0000000605027c25 */ /* 0x004fc8000f8e0002 */
[----:B------:R-:W-:Y:S01]  /*27b60*/  IMAD R5, R5, UR7, RZ ;  /* 0x0000000705057c24 */ /* 0x000fe2000f8e02ff */
[----:B------:R-:W-:Y:S01]  /*27b70*/  ULDC.64 UR6, c[0x0][0x650] ;  /* 0x0001940000067ab9 */ /* 0x000fe20000000a00 */
[----:B------:R-:W-:Y:S01]  /*27b80*/  IMAD.MOV.U32 R11, RZ, RZ, R2 ;  /* 0x000000ffff0b7224 */ /* 0x000fe200078e0002 */
[----:B------:R-:W-:Y:S01]  /*27b90*/  ISETP.GE.U32.AND P0, PT, R2, UR6, PT ;  /* 0x0000000602007c0c */ /* 0x000fe2000bf06070 */
[----:B------:R-:W-:Y:S02]  /*27ba0*/  IMAD.IADD R13, R3, 0x1, R5 ;  /* 0x00000001030d7824 */ /* 0x000fe400078e0205 */
[----:B------:R-:W-:-:S03]  /*27bb0*/  IMAD.MOV.U32 R2, RZ, RZ, -0x1 ;  /* 0xffffffffff027424 */ /* 0x000fc600078e00ff */
[----:B------:R1:W-:Y:S01]  /*27bc0*/  STL [R1+0x450], R13 ;  /* 0x0004500d01007387 */ /* 0x0003e20000100800 */
[----:B------:R-:W-:-:S03]  /*27bd0*/  ISETP.GE.U32.AND.EX P0, PT, R13, UR7, PT, P0 ;  /* 0x000000070d007c0c */ /* 0x000fc6000bf06100 */
[----:B------:R1:W-:Y:S04]  /*27be0*/  STL [R1+0x454], R11 ;  /* 0x0004540b01007387 */ /* 0x0003e80000100800 */
[----:B------:R1:W-:Y:S06]  /*27bf0*/  STL [R1+0x458], R2 ;  /* 0x0004580201007387 */ /* 0x0003ec0000100800 */
[----:B------:R-:W-:Y:S05]  /*27c00*/  @P0 BRA `(.L_x_546) ;  /* 0x0000000400740947 */ /* 0x000fea0003800000 */
[----:B------:R-:W2:Y:S01]  /*27c10*/  S2R R8, SR_CTAID.X ;  /* 0x0000000000087919 */ /* 0x000ea20000002500 */
[----:B------:R-:W-:Y:S01]  /*27c20*/  ULDC.64 UR18, c[0x0][0x628] ;  /* 0x00018a0000127ab9 */ /* 0x000fe20000000a00 */
[----:B------:R-:W3:Y:S01]  /*27c30*/  LDC R9, c[0x0][0x144] ;  /* 0x00005100ff097b82 */ /* 0x000ee20000000800 */
[----:B------:R-:W-:Y:S01]  /*27c40*/  ULDC UR6, c[0x0][0x150] ;  /* 0x0000540000067ab9 */ /* 0x000fe20000000800 */
[----:B------:R-:W4:Y:S01]  /*27c50*/  S2R R12, SR_CTAID.Y ;  /* 0x00000000000c7919 */ /* 0x000f220000002600 */
[----:B------:R-:W-:Y:S01]  /*27c60*/  ISETP.NE.U32.AND P0, PT, RZ, UR18, PT ;  /* 0x00000012ff007c0c */ /* 0x000fe2000bf05070 */
[----:B------:R-:W-:Y:S01]  /*27c70*/  ULDC UR23, c[0x0][0x630] ;  /* 0x00018c0000177ab9 */ /* 0x000fe20000000800 */
[----:B------:R-:W-:Y:S02]  /*27c80*/  R2UR UR16, R11 ;  /* 0x000000000b1072ca */ /* 0x000fe400000e0000 */
[----:B------:R-:W-:Y:S01]  /*27c90*/  ISETP.NE.AND.EX P0, PT, RZ, UR19, PT, P0 ;  /* 0x00000013ff007c0c */ /* 0x000fe2000bf05300 */
[----:B0-----:R-:W0:Y:S01]  /*27ca0*/  LDC.64 R6, c[0x0][0x620] ;  /* 0x00018800ff067b82 */ /* 0x001e220000000a00 */
[----:B------:R-:W-:-:S02]  /*27cb0*/  R2UR UR17, R13 ;  /* 0x000000000d1172ca */ /* 0x000fc400000e0000 */
[----:B--2---:R-:W-:-:S05]  /*27cc0*/  I2FP.F32.U32 R0, R8 ;  /* 0x0000000800007245 */ /* 0x004fca0000201000 */
[----:B------:R-:W-:-:S06]  /*27cd0*/  FMUL R0, R0, UR6 ;  /* 0x0000000600007c20 */ /* 0x000fcc0008400000 */
[----:B------:R-:W2:Y:S01]  /*27ce0*/  F2I.U32.TRUNC.NTZ R0, R0 ;  /* 0x0000000000007305 */ /* 0x000ea2000020f000 */
[----:B----4-:R-:W-:Y:S05]  /*27cf0*/  @!P0 BRA `(.L_x_547) ;  /* 0x0000000000308947 */ /* 0x010fea0003800000 */
        /* <DEDUP_REMOVED lines=12> */
.L_x_547:
[----:B------:R-:W-:Y:S01]  /*27dc0*/  USHF.R.U64 UR9, UR16, UR23, UR17 ;  /* 0x0000001710097299 */ /* 0x000fe20008001211 */
[----:B------:R-:W4:Y:S01]  /*27dd0*/  LDC.64 R22, c[0x0][0x640] ;  /* 0x00019000ff167b82 */ /* 0x000f220000000a00 */
[----:B------:R-:W-:Y:S01]  /*27de0*/  USHF.R.U32.HI UR6, URZ, UR23, UR17 ;  /* 0x000000173f067299 */ /* 0x000fe20008011611 */
[----:B--2---:R-:W-:Y:S02]  /*27df0*/  IMAD.MOV R10, RZ, RZ, -R0 ;  /* 0x000000ffff0a7224 */ /* 0x004fe400078e0a00 */
[----:B-1----:R-:W-:Y:S01]  /*27e00*/  IMAD.MOV.U32 R2, RZ, RZ, R11 ;  /* 0x000000ffff027224 */ /* 0x002fe200078e000b */
[----:B------:R-:W-:Y:S01]  /*27e10*/  IADD3 R5, P0, RZ, -UR9, RZ ;  /* 0x80000009ff057c10 */ /* 0x000fe2000ff1e0ff */
[----:B---3--:R-:W-:Y:S02]  /*27e20*/  IMAD R18, R9, R10, R8 ;  /* 0x0000000a09127224 */ /* 0x008fe400078e0208 */
[----:B------:R-:W1:Y:S02]  /*27e30*/  LDC R4, c[0x0][0x618] ;  /* 0x00018600ff047b82 */ /* 0x000e640000000800 */
[----:B------:R-:W-:Y:S01]  /*27e40*/  IMAD.X R3, RZ, RZ, ~UR6, P0 ;  /* 0x80000006ff037e24 */ /* 0x000fe200080e06ff */
[----:B------:R-:W-:-:S03]  /*27e50*/  ULDC UR6, c[0x0][0x154] ;  /* 0x0000550000067ab9 */ /* 0x000fc60000000800 */
[-C--:B0-----:R-:W-:Y:S02]  /*27e60*/  IMAD R0, R3, R6.reuse, RZ ;  /* 0x0000000603007224 */ /* 0x081fe400078e02ff */
[----:B------:R-:W0:Y:S01]  /*27e70*/  LDC R14, c[0x0][0x608] ;  /* 0x00018200ff0e7b82 */ /* 0x000e220000000800 */
[----:B------:R-:W-:Y:S02]  /*27e80*/  IMAD.MOV.U32 R3, RZ, RZ, R13 ;  /* 0x000000ffff037224 */ /* 0x000fe400078e000d */
[----:B------:R-:W-:-:S05]  /*27e90*/  IMAD.WIDE.U32 R2, R5, R6, R2 ;  /* 0x0000000605027225 */ /* 0x000fca00078e0002 */
[----:B------:R-:W2:Y:S01]  /*27ea0*/  LDC R20, c[0x0][0x658] ;  /* 0x00019600ff147b82 */ /* 0x000ea20000000800 */
[----:B------:R-:W-:Y:S01]  /*27eb0*/  IMAD R5, R5, R7, R0 ;  /* 0x0000000705057224 */ /* 0x000fe200078e0200 */
[----:B------:R-:W-:Y:S01]  /*27ec0*/  I2FP.F32.U32 R0, R12 ;  /* 0x0000000c00007245 */ /* 0x000fe20000201000 */
[----:B------:R-:W-:Y:S01]  /*27ed0*/  IMAD.MOV.U32 R7, RZ, RZ, 0x1 ;  /* 0x00000001ff077424 */ /* 0x000fe200078e00ff */
[----:B----4-:R-:W-:Y:S01]  /*27ee0*/  ISETP.NE.U32.AND P0, PT, R22, RZ, PT ;  /* 0x000000ff1600720c */ /* 0x010fe20003f05070 */
[----:B------:R-:W-:Y:S02]  /*27ef0*/  IMAD.IADD R3, R3, 0x1, R5 ;  /* 0x0000000103037824 */ /* 0x000fe400078e0205 */
[----:B------:R-:W-:Y:S01]  /*27f00*/  FMUL R0, R0, UR6 ;  /* 0x0000000600007c20 */ /* 0x000fe20008400000 */
[----:B------:R-:W3:Y:S01]  /*27f10*/  LDC R15, c[0x0][0x148] ;  /* 0x00005200ff0f7b82 */ /* 0x000ee20000000800 */
[----:B------:R-:W-:Y:S01]  /*27f20*/  ISETP.NE.AND.EX P0, PT, R23, RZ, PT, P0 ;  /* 0x000000ff1700720c */ /* 0x000fe20003f05300 */
[----:B------:R-:W-:Y:S01]  /*27f30*/  IMAD.MOV.U32 R5, RZ, RZ, -0x1 ;  /* 0xffffffffff057424 */ /* 0x000fe200078e00ff */
[-CC-:B-1----:R-:W-:Y:S01]  /*27f40*/  SHF.R.U64 R10, R2, R4.reuse, R3.reuse ;  /* 0x00000004020a7219 */ /* 0x182fe20000001203 */
[----:B------:R1:W4:Y:S01]  /*27f50*/  F2I.U32.TRUNC.NTZ R13, R0 ;  /* 0x00000000000d7305 */ /* 0x000322000020f000 */
[----:B------:R-:W-:-:S03]  /*27f60*/  SHF.R.U32.HI R3, RZ, R4, R3 ;  /* 0x00000004ff037219 */ /* 0x000fc60000011603 */
[----:B------:R-:W1:Y:S01]  /*27f70*/  LDC R16, c[0x0][0x600] ;  /* 0x00018000ff107b82 */ /* 0x000e620000000800 */
[-CC-:B0-----:R-:W-:Y:S02]  /*27f80*/  SHF.R.U64 R8, R10, R14.reuse, R3.reuse ;  /* 0x0000000e0a087219 */ /* 0x181fe40000001203 */
[----:B------:R-:W-:-:S05]  /*27f90*/  SHF.R.U32.HI R3, RZ, R14, R3 ;  /* 0x0000000eff037219 */ /* 0x000fca0000011603 */
[----:B------:R-:W0:Y:S01]  /*27fa0*/  LDC R17, c[0x0][0x648] ;  /* 0x00019200ff117b82 */ /* 0x000e220000000800 */
[-CC-:B--2---:R-:W-:Y:S02]  /*27fb0*/  SHF.R.U64 R11, R8, R20.reuse, R3.reuse ;  /* 0x00000014080b7219 */ /* 0x184fe40000001203 */
[-C--:B------:R-:W-:Y:S02]  /*27fc0*/  SHF.L.U32 R5, R5, R20.reuse, RZ ;  /* 0x0000001405057219 */ /* 0x080fe400000006ff */
[-C--:B------:R-:W-:Y:S01]  /*27fd0*/  SHF.R.U32.HI R3, RZ, R20.reuse, R3 ;  /* 0x00000014ff037219 */ /* 0x080fe20000011603 */
[----:B------:R-:W-:Y:S01]  /*27fe0*/  IMAD.MOV.U32 R2, RZ, RZ, R11 ;  /* 0x000000ffff027224 */ /* 0x000fe200078e000b */
[----:B------:R-:W-:Y:S01]  /*27ff0*/  SHF.L.U32 R20, R7, R20, RZ ;  /* 0x0000001407147219 */ /* 0x000fe200000006ff */
[----:B------:R-:W2:Y:S01]  /*28000*/  LDC R19, c[0x0][0x638] ;  /* 0x00018e00ff137b82 */ /* 0x000ea20000000800 */
[----:B------:R-:W-:-:S07]  /*28010*/  LOP3.LUT R41, RZ, R5, RZ, 0x33, !PT ;  /* 0x00000005ff297212 */ /* 0x000fce00078e33ff */
[----:B------:R-:W0:Y:S01]  /*28020*/  LDC R21, c[0x0][0x610] ;  /* 0x00018400ff157b82 */ /* 0x000e220000000800 */
[----:B----4-:R-:W-:Y:S05]  /*28030*/  @!P0 BRA `(.L_x_548) ;  /* 0x0000000000288947 */ /* 0x010fea0003800000 */
[----:B-1----:R-:W1:Y:S02]  /*28040*/  LDC R0, c[0x0][0x64c] ;  /* 0x00019300ff007b82 */ /* 0x002e640000000800 */
[----:B-1----:R-:W-:-:S05]  /*28050*/  IADD3 R7, P0, R11, R0, RZ ;  /* 0x000000000b077210 */ /* 0x002fca0007f1e0ff */
        /* <DEDUP_REMOVED lines=8> */
.L_x_548:
[----:B01----:R-:W-:Y:S01]  /*280e0*/  SHF.R.U64 R0, R2, R17, R3 ;  /* 0x0000001102007219 */ /* 0x003fe20000001203 */
[----:B------:R-:W-:Y:S01]  /*280f0*/  VIADD R3, R16, 0xffffffff ;  /* 0xffffffff10037836 */ /* 0x000fe20000000000 */
[----:B------:R-:W-:Y:S01]  /*28100*/  LOP3.LUT R41, R8, R41, RZ, 0xc0, !PT ;  /* 0x0000002908297212 */ /* 0x000fe200078ec0ff */
[----:B------:R-:W-:Y:S02]  /*28110*/  IMAD.MOV R13, RZ, RZ, -R13 ;  /* 0x000000ffff0d7224 */ /* 0x000fe400078e0a0d */
[----:B------:R-:W-:Y:S01]  /*28120*/  IMAD.MOV R2, RZ, RZ, -R0 ;  /* 0x000000ffff027224 */ /* 0x000fe200078e0a00 */
[----:B------:R-:W-:Y:S01]  /*28130*/  LOP3.LUT R3, R10, R3, RZ, 0xc0, !PT ;  /* 0x000000030a037212 */ /* 0x000fe200078ec0ff */
[----:B------:R-:W-:Y:S02]  /*28140*/  IMAD R41, R20, R0, R41 ;  /* 0x0000000014297224 */ /* 0x000fe400078e0229 */
[----:B---3--:R-:W-:Y:S02]  /*28150*/  @P4 IMAD R18, R15, R13, R12 ;  /* 0x0000000d0f124224 */ /* 0x008fe400078e020c */
[----:B--2---:R-:W-:-:S02]  /*28160*/  IMAD R0, R2, R19, R11 ;  /* 0x0000001302007224 */ /* 0x004fc400078e020b */
[----:B------:R-:W-:Y:S02]  /*28170*/  IMAD R41, R41, R21, R18 ;  /* 0x0000001529297224 */ /* 0x000fe400078e0212 */
[----:B------:R-:W-:Y:S02]  /*28180*/  IMAD R2, R0, R16, R3 ;  /* 0x0000001000027224 */ /* 0x000fe400078e0203 */
[----:B------:R-:W-:-:S03]  /*28190*/  IMAD.MOV.U32 R4, RZ, RZ, 0x1 ;  /* 0x00000001ff047424 */ /* 0x000fc600078e00ff */
[----:B------:R-:W-:Y:S02]  /*281a0*/  SEL R3, R2, R41, !P4 ;  /* 0x0000002902037207 */ /* 0x000fe40006000000 */
[----:B------:R-:W-:Y:S02]  /*281b0*/  PRMT R0, R4, 0x7610, R0 ;  /* 0x0000761004007816 */ /* 0x000fe40000000000 */
[----:B------:R-:W-:Y:S01]  /*281c0*/  SEL R41, R41, R2, !P4 ;  /* 0x0000000229297207 */ /* 0x000fe20006000000 */
[----:B------:R2:W-:Y:S06]  /*281d0*/  STL [R1+0x458], R3 ;  /* 0x0004580301007387 */ /* 0x0005ec0000100800 */
.L_x_546:
[----:B------:R3:W-:Y:S01]  /*281e0*/  STL [R1+0x45c], R41 ;  /* 0x00045c2901007387 */ /* 0x0007e20000100800 */
[----:B------:R-:W-:-:S13]  /*281f0*/  LOP3.LUT P0, RZ, R0, 0xff, RZ, 0xc0, !PT ;  /* 0x000000ff00ff7812 */ /* 0x000fda000780c0ff */
[----:B---3--:R-:W-:Y:S05]  /*28200*/  @P0 BRA `(.L_x_549) ;  /* 0xfffffd8c00800947 */ /* 0x008fea000383ffff */
[----:B------:R-:W-:Y:S05]  /*28210*/  EXIT ;  /* 0x000000000000794d */ /* 0x000fea0003800000 */
.L_x_3:
[----:B------:R-:W2:Y:S01]  /*28220*/  LDL R18, [R1+0x454] ;  /* 0x0004540001127983 */ /* 0x000ea20000100800 */
[----:B------:R-:W-:-:S03]  /*28230*/  ULDC.64 UR4, c[0x0][0x650] ;  /* 0x0001940000047ab9 */ /* 0x000fc60000000a00 */
[----:B------:R-:W3:Y:S01]  /*28240*/  LDL R19, [R1+0x450] ;  /* 0x0004500001137983 */ /* 0x000ee20000100800 */
[----:B------:R-:W-:Y:S01]  /*28250*/  PRMT R0, RZ, 0x7610, R0 ;  /* 0x00007610ff007816 */ /* 0x000fe20000000000 */
[----:B------:R-:W-:Y:S02]  /*28260*/  IMAD.MOV.U32 R5, RZ, RZ, -0x1 ;  /* 0xffffffffff057424 */ /* 0x000fe400078e00ff */
[----:B------:R-:W-:Y:S02]  /*28270*/  IMAD.MOV.U32 R4, RZ, RZ, -0x1 ;  /* 0xffffffffff047424 */ /* 0x000fe400078e00ff */
[----:B------:R-:W-:Y:S01]  /*28280*/  IMAD.MOV.U32 R10, RZ, RZ, -0x1 ;  /* 0xffffffffff0a7424 */ /* 0x000fe200078e00ff */
[----:B--2---:R-:W-:-:S04]  /*28290*/  ISETP.GE.U32.AND P0, PT, R18, UR4, PT ;  /* 0x0000000412007c0c */ /* 0x004fc8000bf06070 */
[----:B---3--:R-:W-:-:S13]  /*282a0*/  ISETP.GE.U32.AND.EX P0, PT, R19, UR5, PT, P0 ;  /* 0x0000000513007c0c */ /* 0x008fda000bf06100 */
[----:B------:R-:W-:Y:S05]  /*282b0*/  @P0 BRA `(.L_x_550) ;  /* 0x0000000400600947 */ /* 0x000fea0003800000 */
[----:B------:R-:W0:Y:S01]  /*282c0*/  LDC.64 R12, c[0x0][0x628] ;  /* 0x00018a00ff0c7b82 */ /* 0x000e220000000a00 */
[----:B------:R-:W-:Y:S02]  /*282d0*/  IMAD.MOV.U32 R8, RZ, RZ, R18 ;  /* 0x000000ffff087224 */ /* 0x000fe400078e0012 */
[----:B------:R-:W-:-:S05]  /*282e0*/  IMAD.MOV.U32 R9, RZ, RZ, R19 ;  /* 0x000000ffff097224 */ /* 0x000fca00078e0013 */
[----:B------:R-:W1:Y:S08]  /*282f0*/  LDC R14, c[0x0][0x630] ;  /* 0x00018c00ff0e7b82 */ /* 0x000e700000000800 */
[----:B------:R-:W2:Y:S01]  /*28300*/  LDC.64 R16, c[0x0][0x620] ;  /* 0x00018800ff107b82 */ /* 0x000ea20000000a00 */
[----:B0-----:R-:W-:-:S04]  /*28310*/  ISETP.NE.U32.AND P0, PT, R12, RZ, PT ;  /* 0x000000ff0c00720c */ /* 0x001fc80003f05070 */
[----:B------:R-:W-:-:S13]  /*28320*/  ISETP.NE.AND.EX P0, PT, R13, RZ, PT, P0 ;  /* 0x000000ff0d00720c */ /* 0x000fda0003f05300 */
[----:B-12---:R-:W-:Y:S05]  /*28330*/  @!P0 BRA `(.L_x_551) ;  /* 0x0000000000288947 */ /* 0x006fea0003800000 */
[----:B------:R-:W0:Y:S02]  /*28340*/  LDC R0, c[0x0][0x634] ;  /* 0x00018d00ff007b82 */ /* 0x000e240000000800 */
[----:B0-----:R-:W-:-:S05]  /*28350*/  IADD3 R9, P0, R18, R0, RZ ;  /* 0x0000000012097210 */ /* 0x001fca0007f1e0ff */
        /* <DEDUP_REMOVED lines=8> */
.L_x_551:
[-CC-:B------:R-:W-:Y:S01]  /*283e0*/  SHF.R.U64 R10, R8, R14.reuse, R9.reuse ;  /* 0x0000000e080a7219 */ /* 0x180fe20000001209 */
[----:B------:R-:W0:Y:S01]  /*283f0*/  LDC R6, c[0x0][0x618] ;  /* 0x00018600ff067b82 */ /* 0x000e220000000800 */
[----:B------:R-:W-:Y:S01]  /*28400*/  SHF.R.U32.HI R0, RZ, R14, R9 ;  /* 0x0000000eff007219 */ /* 0x000fe20000011609 */
[----:B------:R-:W-:Y:S01]  /*28410*/  ULDC UR4, c[0x0][0x150] ;  /* 0x0000540000047ab9 */ /* 0x000fe20000000800 */
[----:B------:R-:W-:Y:S01]  /*28420*/  IADD3 R3, P0, RZ, -R10, RZ ;  /* 0x8000000aff037210 */ /* 0x000fe20007f1e0ff */
[----:B------:R-:W-:Y:S01]  /*28430*/  IMAD.MOV.U32 R4, RZ, RZ, R18 ;  /* 0x000000ffff047224 */ /* 0x000fe200078e0012 */
[----:B------:R-:W-:Y:S01]  /*28440*/  I2FP.F32.U32 R8, R2 ;  /* 0x0000000200087245 */ /* 0x000fe20000201000 */
[----:B------:R-:W-:Y:S02]  /*28450*/  IMAD.MOV.U32 R5, RZ, RZ, R19 ;  /* 0x000000ffff057224 */ /* 0x000fe400078e0013 */
[----:B------:R-:W1:Y:S01]  /*28460*/  LDC.64 R20, c[0x0][0x640] ;  /* 0x00019000ff147b82 */ /* 0x000e620000000a00 */
[----:B------:R-:W-:-:S02]  /*28470*/  IMAD.X R7, RZ, RZ, ~R0, P0 ;  /* 0x000000ffff077224 */ /* 0x000fc400000e0e00 */
[----:B------:R-:W-:Y:S01]  /*28480*/  FMUL R9, R8, UR4 ;  /* 0x0000000408097c20 */ /* 0x000fe20008400000 */
[----:B------:R-:W-:Y:S01]  /*28490*/  IMAD.WIDE.U32 R4, R3, R16, R4 ;  /* 0x0000001003047225 */ /* 0x000fe200078e0004 */
[----:B------:R-:W-:-:S03]  /*284a0*/  ULDC UR4, c[0x0][0x154] ;  /* 0x0000550000047ab9 */ /* 0x000fc60000000800 */
[----:B------:R-:W-:Y:S01]  /*284b0*/  IMAD R0, R7, R16, RZ ;  /* 0x0000001007007224 */ /* 0x000fe200078e02ff */
[----:B------:R-:W2:Y:S01]  /*284c0*/  LDC R13, c[0x0][0x144] ;  /* 0x00005100ff0d7b82 */ /* 0x000ea20000000800 */
[----:B------:R-:W3:Y:S02]  /*284d0*/  F2I.U32.TRUNC.NTZ R9, R9 ;  /* 0x0000000900097305 */ /* 0x000ee4000020f000 */
[----:B------:R-:W-:-:S04]  /*284e0*/  IMAD R3, R3, R17, R0 ;  /* 0x0000001103037224 */ /* 0x000fc800078e0200 */
[----:B------:R-:W-:Y:S01]  /*284f0*/  IMAD.IADD R3, R5, 0x1, R3 ;  /* 0x0000000105037824 */ /* 0x000fe200078e0203 */
[----:B------:R-:W4:Y:S04]  /*28500*/  LDC R12, c[0x0][0x608] ;  /* 0x00018200ff0c7b82 */ /* 0x000f280000000800 */
[-C--:B0-----:R-:W-:Y:S02]  /*28510*/  SHF.R.U64 R8, R4, R6.reuse, R3 ;  /* 0x0000000604087219 */ /* 0x081fe40000001203 */
[----:B------:R-:W-:Y:S02]  /*28520*/  I2FP.F32.U32 R4, R11 ;  /* 0x0000000b00047245 */ /* 0x000fe40000201000 */
[----:B------:R-:W0:Y:S01]  /*28530*/  LDC R7, c[0x0][0x658] ;  /* 0x00019600ff077b82 */ /* 0x000e220000000800 */
[----:B-1----:R-:W-:Y:S01]  /*28540*/  ISETP.NE.U32.AND P0, PT, R20, RZ, PT ;  /* 0x000000ff1400720c */ /* 0x002fe20003f05070 */
[----:B---3--:R-:W-:Y:S01]  /*28550*/  IMAD.MOV R0, RZ, RZ, -R9 ;  /* 0x000000ffff007224 */ /* 0x008fe200078e0a09 */
[----:B------:R-:W-:Y:S01]  /*28560*/  SHF.R.U32.HI R3, RZ, R6, R3 ;  /* 0x00000006ff037219 */ /* 0x000fe20000011603 */
[----:B------:R-:W-:Y:S01]  /*28570*/  FMUL R4, R4, UR4 ;  /* 0x0000000404047c20 */ /* 0x000fe20008400000 */
[----:B------:R-:W-:Y:S01]  /*28580*/  ISETP.NE.AND.EX P0, PT, R21, RZ, PT, P0 ;  /* 0x000000ff1500720c */ /* 0x000fe20003f05300 */
[----:B------:R-:W-:-:S02]  /*28590*/  IMAD.MOV.U32 R6, RZ, RZ, -0x1 ;  /* 0xffffffffff067424 */ /* 0x000fc400078e00ff */
[----:B------:R-:W1:Y:S01]  /*285a0*/  LDC R14, c[0x0][0x148] ;  /* 0x00005200ff0e7b82 */ /* 0x000e620000000800 */
[----:B--2---:R-:W-:Y:S02]  /*285b0*/  IMAD R18, R13, R0, R2 ;  /* 0x000000000d127224 */ /* 0x004fe400078e0202 */
[----:B------:R-:W-:-:S05]  /*285c0*/  IMAD.MOV.U32 R2, RZ, RZ, 0x1 ;  /* 0x00000001ff027424 */ /* 0x000fca00078e00ff */
[----:B------:R-:W2:Y:S01]  /*285d0*/  LDC R16, c[0x0][0x600] ;  /* 0x00018000ff107b82 */ /* 0x000ea20000000800 */
[-CC-:B----4-:R-:W-:Y:S02]  /*285e0*/  SHF.R.U64 R13, R8, R12.reuse, R3.reuse ;  /* 0x0000000c080d7219 */ /* 0x190fe40000001203 */
[----:B------:R-:W-:Y:S02]  /*285f0*/  SHF.R.U32.HI R0, RZ, R12, R3 ;  /* 0x0000000cff007219 */ /* 0x000fe40000011603 */
[----:B------:R3:W4:Y:S03]  /*28600*/  F2I.U32.TRUNC.NTZ R12, R4 ;  /* 0x00000004000c7305 */ /* 0x000726000020f000 */
[----:B------:R-:W1:Y:S01]  /*28610*/  LDC R17, c[0x0][0x648] ;  /* 0x00019200ff117b82 */ /* 0x000e620000000800 */
[-C--:B0-----:R-:W-:Y:S02]  /*28620*/  SHF.R.U64 R15, R13, R7.reuse, R0 ;  /* 0x000000070d0f7219 */ /* 0x081fe40000001200 */
[----:B------:R-:W-:-:S02]  /*28630*/  SHF.L.U32 R6, R6, R7, RZ ;  /* 0x0000000706067219 */ /* 0x000fc400000006ff */
[-C--:B------:R-:W-:Y:S01]  /*28640*/  SHF.L.U32 R22, R2, R7.reuse, RZ ;  /* 0x0000000702167219 */ /* 0x080fe200000006ff */
[----:B------:R-:W-:Y:S01]  /*28650*/  IMAD.MOV.U32 R2, RZ, RZ, R15 ;  /* 0x000000ffff027224 */ /* 0x000fe200078e000f */
[----:B------:R-:W-:Y:S01]  /*28660*/  SHF.R.U32.HI R3, RZ, R7, R0 ;  /* 0x00000007ff037219 */ /* 0x000fe20000011600 */
[----:B------:R-:W0:Y:S01]  /*28670*/  LDC R19, c[0x0][0x638] ;  /* 0x00018e00ff137b82 */ /* 0x000e220000000800 */
[----:B------:R-:W-:-:S07]  /*28680*/  LOP3.LUT R24, RZ, R6, RZ, 0x33, !PT ;  /* 0x00000006ff187212 */ /* 0x000fce00078e33ff */
        /* <DEDUP_REMOVED lines=12> */
.L_x_552:
[----:B-1----:R-:W-:Y:S01]  /*28750*/  SHF.R.U64 R3, R2, R17, R3 ;  /* 0x0000001102037219 */ /* 0x002fe20000001203 */
[----:B--2---:R-:W-:Y:S01]  /*28760*/  VIADD R7, R16, 0xffffffff ;  /* 0xffffffff10077836 */ /* 0x004fe20000000000 */
[----:B------:R-:W-:Y:S01]  /*28770*/  LOP3.LUT R0, R13, R24, RZ, 0xc0, !PT ;  /* 0x000000180d007212 */ /* 0x000fe200078ec0ff */
[----:B------:R-:W-:Y:S02]  /*28780*/  IMAD.MOV R12, RZ, RZ, -R12 ;  /* 0x000000ffff0c7224 */ /* 0x000fe400078e0a0c */
[----:B------:R-:W-:Y:S02]  /*28790*/  IMAD.MOV R2, RZ, RZ, -R3 ;  /* 0x000000ffff027224 */ /* 0x000fe400078e0a03 */
[----:B------:R-:W-:Y:S01]  /*287a0*/  IMAD R5, R22, R3, R0 ;  /* 0x0000000316057224 */ /* 0x000fe200078e0200 */
[----:B------:R-:W-:Y:S01]  /*287b0*/  LOP3.LUT R3, R8, R7, RZ, 0xc0, !PT ;  /* 0x0000000708037212 */ /* 0x000fe200078ec0ff */
[----:B------:R-:W-:Y:S02]  /*287c0*/  @P4 IMAD R18, R14, R12, R11 ;  /* 0x0000000c0e124224 */ /* 0x000fe400078e020b */
[----:B0-----:R-:W-:-:S02]  /*287d0*/  IMAD R0, R2, R19, R15 ;  /* 0x0000001302007224 */ /* 0x001fc400078e020f */
[----:B------:R-:W-:Y:S02]  /*287e0*/  IMAD.MOV.U32 R4, RZ, RZ, 0x1 ;  /* 0x00000001ff047424 */ /* 0x000fe400078e00ff */
[----:B------:R-:W-:Y:S02]  /*287f0*/  IMAD R5, R5, R23, R18 ;  /* 0x0000001705057224 */ /* 0x000fe400078e0212 */
[----:B------:R-:W-:Y:S01]  /*28800*/  IMAD R2, R0, R16, R3 ;  /* 0x0000001000027224 */ /* 0x000fe200078e0203 */
[----:B------:R-:W-:-:S04]  /*28810*/  PRMT R0, R4, 0x7610, R0 ;  /* 0x0000761004007816 */ /* 0x000fc80000000000 */
[----:B------:R-:W-:Y:S02]  /*28820*/  SEL R4, R2, R5, !P4 ;  /* 0x0000000502047207 */ /* 0x000fe40006000000 */
[----:B------:R-:W-:-:S07]  /*28830*/  SEL R5, R5, R2, !P4 ;  /* 0x0000000205057207 */ /* 0x000fce0006000000 */
.L_x_550:
[----:B------:R-:W-:-:S08]  /*28840*/  NOP ;  /* 0x0000000000007918 */ /* 0x000fd00000000000 */
[----:B------:R-:W0:-:S00]  /*28850*/  USETMAXREG.DEALLOC.CTAPOOL 0x18 ;  /* 0x00000018000079c8 */ /* 0x000e0000080e0500 */
[----:B------:R-:W-:-:S13]  /*28860*/  ISETP.NE.AND P0, PT, RZ, UR8, PT ;  /* 0x00000008ff007c0c */ /* 0x000fda000bf05270 */
[----:B------:R-:W-:Y:S05]  /*28870*/  @P0 EXIT ;  /* 0x000000000000094d */ /* 0x000fea0003800000 */
[----:B0-----:R-:W-:Y:S01]  /*28880*/  LOP3.LUT P0, RZ, R0, 0xff, RZ, 0xc0, !PT ;  /* 0x000000ff00ff7812 */ /* 0x001fe2000780c0ff */
[----:B------:R-:W-:Y:S02]  /*28890*/  IMAD.MOV.U32 R6, RZ, RZ, 0x1 ;  /* 0x00000001ff067424 */ /* 0x000fe400078e00ff */
[----:B------:R-:W-:-:S10]  /*288a0*/  IMAD.MOV.U32 R7, RZ, RZ, RZ ;  /* 0x000000ffff077224 */ /* 0x000fd400078e00ff */
[----:B------:R-:W-:Y:S05]  /*288b0*/  @!P0 BRA `(.L_x_553) ;  /* 0x0000000c00408947 */ /* 0x000fea0003800000 */
[----:B------:R-:W0:Y:S01]  /*288c0*/  LDC R0, c[0x0][0x28c] ;  /* 0x0000a300ff007b82 */ /* 0x000e220000000800 */
[----:B------:R-:W1:Y:S01]  /*288d0*/  S2R R2, SR_TID.X ;  /* 0x0000000000027919 */ /* 0x000e620000002100 */
[----:B------:R-:W-:Y:S01]  /*288e0*/  ULDC UR5, c[0x0][0x658] ;  /* 0x0001960000057ab9 */ /* 0x000fe20000000800 */
[----:B------:R-:W-:Y:S01]  /*288f0*/  UMOV UR7, 0xffffffff ;  /* 0xffffffff00077882 */ /* 0x000fe20000000000 */
[----:B------:R-:W-:Y:S01]  /*28900*/  ULDC UR6, c[0x0][0xc] ;  /* 0x0000030000067ab9 */ /* 0x000fe20000000800 */
[----:B------:R-:W-:Y:S01]  /*28910*/  USHF.L.U32 UR8, UR7, UR5, URZ ;  /* 0x0000000507087299 */ /* 0x000fe2000800063f */
[----:B------:R-:W-:Y:S01]  /*28920*/  BSSY B0, `(.L_x_553) ;  /* 0x00000c9000007945 */ /* 0x000fe20003800000 */
[----:B------:R-:W-:Y:S01]  /*28930*/  UMOV UR9, 0x1 ;  /* 0x0000000100097882 */ /* 0x000fe20000000000 */
[----:B------:R-:W-:Y:S01]  /*28940*/  ULDC UR7, c[0x0][0x10] ;  /* 0x0000040000077ab9 */ /* 0x000fe20000000800 */
[----:B------:R-:W-:Y:S01]  /*28950*/  USHF.L.U32 UR18, UR9, UR5, URZ ;  /* 0x0000000509127299 */ /* 0x000fe2000800063f */
[----:B------:R-:W-:Y:S01]  /*28960*/  IMAD.MOV.U32 R9, RZ, RZ, 0x1 ;  /* 0x00000001ff097424 */ /* 0x000fe200078e00ff */
[----:B------:R-:W-:Y:S01]  /*28970*/  UIMAD.WIDE.U32 UR6, UR6, UR7, URZ ;  /* 0x00000007060672a5 */ /* 0x000fe2000f8e003f */
[----:B------:R-:W-:Y:S01]  /*28980*/  IMAD.MOV.U32 R6, RZ, RZ, 0x1 ;  /* 0x00000001ff067424 */ /* 0x000fe200078e00ff */
[----:B------:R-:W-:Y:S01]  /*28990*/  ULDC UR5, c[0x0][0x14] ;  /* 0x0000050000057ab9 */ /* 0x000fe20000000800 */
[----:B------:R-:W-:Y:S01]  /*289a0*/  IMAD.MOV.U32 R7, RZ, RZ, RZ ;  /* 0x000000ffff077224 */ /* 0x000fe200078e00ff */
[----:B------:R-:W-:-:S02]  /*289b0*/  UIMAD.WIDE.U32 UR20, UR6, UR5, URZ ;  /* 0x00000005061472a5 */ /* 0x000fc4000f8e003f */
[----:B------:R-:W-:Y:S01]  /*289c0*/  UIMAD UR16, UR7, UR5, URZ ;  /* 0x00000005071072a4 */ /* 0x000fe2000f8e023f */
[----:B------:R-:W-:Y:S01]  /*289d0*/  ULDC UR4, c[0x0][0x600] ;  /* 0x0001800000047ab9 */ /* 0x000fe20000000800 */
[----:B------:R-:W-:Y:S02]  /*289e0*/  ULOP3.LUT UR24, UR13, 0x2, URZ, 0xfc, !UPT ;  /* 0x000000020d187892 */ /* 0x000fe4000f8efc3f */
[----:B------:R-:W-:Y:S01]  /*289f0*/  UIADD3 UR4, UR4, -0x1, URZ ;  /* 0xffffffff04047890 */ /* 0x000fe2000fffe03f */
[----:B0-----:R-:W-:Y:S01]  /*28a00*/  VIADD R0, R0, 0x7f ;  /* 0x0000007f00007836 */ /* 0x001fe20000000000 */
[----:B------:R-:W-:Y:S02]  /*28a10*/  ULOP3.LUT UR17, URZ, UR8, URZ, 0x33, !UPT ;  /* 0x000000083f117292 */ /* 0x000fe4000f8e333f */
[----:B------:R-:W-:Y:S02]  /*28a20*/  UIADD3 UR16, UR21, UR16, URZ ;  /* 0x0000001015107290 */ /* 0x000fe4000fffe03f */
[----:B------:R-:W-:Y:S01]  /*28a30*/  SHF.R.S32.HI R3, RZ, 0x1f, R0 ;  /* 0x0000001fff037819 */ /* 0x000fe20000011400 */
[----:B------:R-:W-:-:S03]  /*28a40*/  ULDC.64 UR22, c[0x0][0x198] ;  /* 0x0000660000167ab9 */ /* 0x000fc60000000a00 */
[----:B------:R-:W-:Y:S02]  /*28a50*/  LEA.HI R0, R3, R0, RZ, 0x7 ;  /* 0x0000000003007211 */ /* 0x000fe400078f38ff */
[C---:B-1----:R-:W-:Y:S02]  /*28a60*/  LOP3.LUT P2, RZ, R2.reuse, 0x7f, RZ, 0xc0, !PT ;  /* 0x0000007f02ff7812 */ /* 0x042fe4000784c0ff */
[----:B------:R-:W-:Y:S02]  /*28a70*/  SHF.R.S32.HI R0, RZ, 0x7, R0 ;  /* 0x00000007ff007819 */ /* 0x000fe40000011400 */
[----:B------:R-:W-:-:S03]  /*28a80*/  LOP3.LUT P0, RZ, R2, 0x1f, RZ, 0xc0, !PT ;  /* 0x0000001f02ff7812 */ /* 0x000fc6000780c0ff */
[----:B------:R-:W-:Y:S01]  /*28a90*/  VIADD R14, R0, 0x1 ;  /* 0x00000001000e7836 */ /* 0x000fe20000000000 */
[----:B------:R-:W-:-:S13]  /*28aa0*/  PLOP3.LUT P0, PT, P0, P2, PT, 0x8a, 0x0 ;  /* 0x000000000000781c */ /* 0x000fda0000705172 */
.L_x_565:
[----:B------:R-:W-:-:S03]  /*28ab0*/  UMOV UR5, 0xffffffff ;  /* 0xffffffff00057882 */ /* 0x000fc60000000000 */
[----:B------:R-:W-:Y:S05]  /*28ac0*/  BRA.DIV UR5, `(.L_x_554) ;  /* 0x0000000e05947947 */ /* 0x000fea000b800000 */
[----:B------:R-:W-:-:S13]  /*28ad0*/  ELECT P1, URZ, PT ;  /* 0x00000000003f782f */ /* 0x000fda0003820000 */
.L_x_575:
[----:B------:R-:W0:Y:S01]  /*28ae0*/  LDC R2, c[0x0][0x28c] ;  /* 0x0000a300ff027b82 */ /* 0x000e220000000800 */
[----:B------:R-:W-:Y:S01]  /*28af0*/  BSSY B1, `(.L_x_555) ;  /* 0x0000035000017945 */ /* 0x000fe20003800000 */
[----:B0-----:R-:W-:-:S13]  /*28b00*/  ISETP.LT.OR P1, PT, R2, 0x1, !P1 ;  /* 0x000000010200780c */ /* 0x001fda0004f21670 */
[----:B------:R-:W-:Y:S05]  /*28b10*/  @P1 BRA `(.L_x_556) ;  /* 0x0000000000c81947 */ /* 0x000fea0003800000 */
[----:B------:R-:W-:Y:S02]  /*28b20*/  IMAD.SHL.U32 R4, R4, 0x100, RZ ;  /* 0x0000010004047824 */ /* 0x000fe400078e00ff */
[----:B------:R-:W-:Y:S02]  /*28b30*/  IMAD.SHL.U32 R5, R5, 0x100, RZ ;  /* 0x0000010005057824 */ /* 0x000fe400078e00ff */
[----:B------:R-:W-:Y:S02]  /*28b40*/  IMAD.MOV.U32 R13, RZ, RZ, RZ ;  /* 0x000000ffff0d7224 */ /* 0x000fe400078e00ff */
[----:B------:R-:W-:Y:S02]  /*28b50*/  IMAD.MOV.U32 R3, RZ, RZ, R14 ;  /* 0x000000ffff037224 */ /* 0x000fe400078e000e */
[----:B------:R-:W-:Y:S02]  /*28b60*/  IMAD.MOV.U32 R2, RZ, RZ, R6 ;  /* 0x000000ffff027224 */ /* 0x000fe400078e0006 */
[----:B------:R-:W-:-:S07]  /*28b70*/  IMAD.MOV.U32 R8, RZ, RZ, R7 ;  /* 0x000000ffff087224 */ /* 0x000fce00078e0007 */
.L_x_560:
[----:B------:R-:W0:Y:S01]  /*28b80*/  S2R R12, SR_CgaCtaId ;  /* 0x00000000000c7919 */ /* 0x000e220000008800 */
[----:B------:R-:W-:-:S04]  /*28b90*/  MOV R11, 0x400 ;  /* 0x00000400000b7802 */ /* 0x000fc80000000f00 */
[----:B0-----:R-:W-:Y:S02]  /*28ba0*/  LEA R15, R12, R11, 0x18 ;  /* 0x0000000b0c0f7211 */ /* 0x001fe400078ec0ff */
[----:B------:R-:W-:Y:S01]  /*28bb0*/  SHF.L.U32 R11, R2, 0x1f, RZ ;  /* 0x0000001f020b7819 */ /* 0x000fe200000006ff */
[----:B------:R-:W0:Y:S02]  /*28bc0*/  @!P2 LDC R12, c[0x0][0x500] ;  /* 0x00014000ff0cab82 */ /* 0x000e240000000800 */
[----:B------:R-:W-:-:S04]  /*28bd0*/  IMAD R16, R8, 0x8, R15 ;  /* 0x0000000808107824 */ /* 0x000fc800078e020f */
[----:B------:R-:W1:Y:S02]  /*28be0*/  SYNCS.PHASECHK.TRANS64.TRYWAIT P1, [R16+URZ+0x18], R11 ;  /* 0x0000180b100075a7 */ /* 0x000e64000802017f */
[----:B-1----:R-:W-:Y:S05]  /*28bf0*/  @!P1 BRA `(.L_x_557) ;  /* 0x0000000c00689947 */ /* 0x002fea0003800000 */
.L_x_576:
[----:B------:R-:W-:Y:S01]  /*28c00*/  UPRMT UR5, UR24, 0x9910, URZ ;  /* 0x0000991018057896 */ /* 0x000fe2000800003f */
[----:B0-----:R0:W-:Y:S03]  /*28c10*/  @!P2 SYNCS.ARRIVE.TRANS64 RZ, [R16+URZ], R12 ;  /* 0x0000000c10ffa9a7 */ /* 0x0011e6000800003f */
[----:B------:R-:W-:-:S06]  /*28c20*/  UISETP.NE.AND UP0, UPT, UR5, 0x2, UPT ;  /* 0x000000020500788c */ /* 0x000fcc000bf05270 */
[----:B------:R-:W-:-:S13]  /*28c30*/  PLOP3.LUT P1, PT, PT, PT, UP0, 0x80, 0x0 ;  /* 0x000000000000781c */ /* 0x000fda0003f2f008 */
[----:B0-----:R-:W-:Y:S05]  /*28c40*/  @P1 BRA `(.L_x_558) ;  /* 0x0000000000041947 */ /* 0x001fea0003800000 */
[----:B------:R-:W-:Y:S01]  /*28c50*/  BPT.TRAP 0x1 ;  /* 0x000000040000795c */ /* 0x000fe20000300000 */
.L_x_558:
[----:B------:R-:W-:Y:S05]  /*28c60*/  @P0 BRA `(.L_x_559) ;  /* 0x0000000000040947 */ /* 0x000fea0003800000 */
[----:B------:R-:W-:Y:S01]  /*28c70*/  BPT.TRAP 0x1 ;  /* 0x000000040000795c */ /* 0x000fe20000300000 */
.L_x_559:
[----:B------:R-:W-:Y:S01]  /*28c80*/  IMAD R15, R8, 0x8000, R15 ;  /* 0x00008000080f7824 */ /* 0x000fe200078e020f */
[----:B------:R-:W-:Y:S01]  /*28c90*/  R2UR UR9, R16 ;  /* 0x00000000100972ca */ /* 0x000fe200000e0000 */
[----:B------:R-:W-:Y:S01]  /*28ca0*/  VIADD R3, R3, 0xffffffff ;  /* 0xffffffff03037836 */ /* 0x000fe20000000000 */
[----:B------:R-:W-:Y:S01]  /*28cb0*/  UIADD3 UR6, UP0, UR22, 0xf0, URZ ;  /* 0x000000f016067890 */ /* 0x000fe2000ff1e03f */
[----:B------:R-:W-:Y:S01]  /*28cc0*/  R2UR UR11, R5 ;  /* 0x00000000050b72ca */ /* 0x000fe200000e0000 */
[----:B------:R-:W-:Y:S01]  /*28cd0*/  UIADD3 UR26, UP1, UR22, 0x1f0, URZ ;  /* 0x000001f0161a7890 */ /* 0x000fe2000ff3e03f */
[----:B------:R-:W-:Y:S01]  /*28ce0*/  R2UR UR5, R15 ;  /* 0x000000000f0572ca */ /* 0x000fe200000e0000 */
[----:B------:R-:W-:Y:S01]  /*28cf0*/  UIADD3.X UR7, URZ, UR23, URZ, UP0, !UPT ;  /* 0x000000173f077290 */ /* 0x000fe200087fe43f */
[----:B------:R-:W-:Y:S01]  /*28d00*/  R2UR UR10, R13 ;  /* 0x000000000d0a72ca */ /* 0x000fe200000e0000 */
[----:B------:R-:W-:Y:S01]  /*28d10*/  VIADD R8, R8, 0x1 ;  /* 0x0000000108087836 */ /* 0x000fe20000000000 */
[----:B------:R-:W-:Y:S01]  /*28d20*/  R2UR UR12, R10 ;  /* 0x000000000a0c72ca */ /* 0x000fe200000e0000 */
[----:B------:R-:W-:Y:S01]  /*28d30*/  UIADD3.X UR27, URZ, UR23, URZ, UP1, !UPT ;  /* 0x000000173f1b7290 */ /* 0x000fe20008ffe43f */
[----:B------:R-:W-:Y:S01]  /*28d40*/  R2UR UR19, R4 ;  /* 0x00000000041372ca */ /* 0x000fe200000e0000 */
[----:B------:R-:W-:Y:S01]  /*28d50*/  UMOV UR14, 0x0 ;  /* 0x00000000000e7882 */ /* 0x000fe20000000000 */
[----:B------:R-:W-:Y:S01]  /*28d60*/  ISETP.GT.AND P3, PT, R3, 0x1, PT ;  /* 0x000000010300780c */ /* 0x000fe20003f64270 */
[----:B------:R-:W-:Y:S01]  /*28d70*/  UMOV UR15, 0x10000000 ;  /* 0x10000000000f7882 */ /* 0x000fe20000000000 */
[----:B------:R-:W-:Y:S01]  /*28d80*/  ISETP.NE.AND P1, PT, R8, 0x3, PT ;  /* 0x000000030800780c */ /* 0x000fe20003f25270 */
[----:B------:R-:W-:-:S02]  /*28d90*/  VIADD R13, R13, 0x80 ;  /* 0x000000800d0d7836 */ /* 0x000fc40000000000 */
[----:B------:R-:W-:Y:S01]  /*28da0*/  UIADD3 UR8, UR5, 0x100, URZ ;  /* 0x0000010005087890 */ /* 0x000fe2000fffe03f */
[----:B-1----:R-:W-:Y:S01]  /*28db0*/  SEL R11, RZ, 0x1, P1 ;  /* 0x00000001ff0b7807 */ /* 0x002fe20000800000 */
[----:B------:R-:W-:Y:S01]  /*28dc0*/  UIADD3 UR5, UR5, 0x18100, URZ ;  /* 0x0001810005057890 */ /* 0x000fe2000fffe03f */
[----:B------:R-:W-:Y:S02]  /*28dd0*/  SEL R8, R8, RZ, P1 ;  /* 0x000000ff08087207 */ /* 0x000fe40000800000 */
[----:B------:R-:W-:-:S04]  /*28de0*/  LOP3.LUT R2, R2, R11, RZ, 0x3c, !PT ;  /* 0x0000000b02027212 */ /* 0x000fc800078e3cff */
[----:B------:R0:W-:Y:S02]  /*28df0*/  UTMALDG.3D [UR8], [UR6], desc[UR14] ;  /* 0x00000e08060075b4 */ /* 0x0001e40008011000 */
[----:B0-----:R-:W-:Y:S01]  /*28e00*/  UMOV UR8, UR5 ;  /* 0x0000000500087c82 */ /* 0x001fe20008000000 */
[----:B------:R-:W-:Y:S02]  /*28e10*/  UMOV UR11, UR19 ;  /* 0x00000013000b7c82 */ /* 0x000fe40008000000 */
[----:B------:R0:W-:Y:S02]  /*28e20*/  UTMALDG.3D [UR8], [UR26], desc[UR14] ;  /* 0x00000e081a0075b4 */ /* 0x0001e40008011000 */
[----:B0-----:R-:W-:Y:S05]  /*28e30*/  @P3 BRA `(.L_x_560) ;  /* 0xfffffffc00503947 */ /* 0x001fea000383ffff */
.L_x_556:
[----:B------:R-:W-:Y:S05]  /*28e40*/  BSYNC B1 ;  /* 0x0000000000017941 */ /* 0x000fea0003800000 */
.L_x_555:
[----:B------:R-:W2:Y:S01]  /*28e50*/  LDL.LU R16, [R1+0x450] ;  /* 0x0004500001107983 */ /* 0x000ea20000300800 */
[----:B------:R-:W-:Y:S01]  /*28e60*/  LOP3.LUT P1, RZ, R9, 0xff, RZ, 0xc0, !PT ;  /* 0x000000ff09ff7812 */ /* 0x000fe2000782c0ff */
[C---:B------:R-:W-:Y:S01]  /*28e70*/  IMAD.IADD R4, R0.reuse, 0x1, R7 ;  /* 0x0000000100047824 */ /* 0x040fe200078e0207 */
[----:B------:R-:W-:Y:S01]  /*28e80*/  ULDC.64 UR6, c[0x0][0x650] ;  /* 0x0001940000067ab9 */ /* 0x000fe20000000a00 */
[----:B------:R-:W3:Y:S01]  /*28e90*/  LDL.LU R15, [R1+0x454] ;  /* 0x00045400010f7983 */ /* 0x000ee20000300800 */
[----:B------:R-:W-:Y:S01]  /*28ea0*/  ISETP.GE.U32.AND P3, PT, R0, 0x3, PT ;  /* 0x000000030000780c */ /* 0x000fe20003f66070 */
[----:B------:R-:W-:Y:S01]  /*28eb0*/  BSSY B1, `(.L_x_561) ;  /* 0x000006d000017945 */ /* 0x000fe20003800000 */
[----:B------:R-:W-:Y:S01]  /*28ec0*/  IMAD.MOV.U32 R10, RZ, RZ, -0x1 ;  /* 0xffffffffff0a7424 */ /* 0x000fe200078e00ff */
[----:B------:R-:W-:-:S06]  /*28ed0*/  PRMT R9, RZ, 0x7610, R9 ;  /* 0x00007610ff097816 */ /* 0x000fcc0000000009 */
[----:B------:R-:W0:Y:S01]  /*28ee0*/  @P1 S2R R3, SR_CgaCtaId ;  /* 0x0000000000031919 */ /* 0x000e220000008800 */
[----:B------:R-:W-:-:S04]  /*28ef0*/  @P1 MOV R2, 0x400 ;  /* 0x0000040000021802 */ /* 0x000fc80000000f00 */
[----:B0-----:R-:W-:-:S04]  /*28f00*/  @P1 LEA R2, R3, R2, 0x18 ;  /* 0x0000000203021211 */ /* 0x001fc800078ec0ff */
[----:B------:R0:W-:Y:S01]  /*28f10*/  @P1 SYNCS.ARRIVE.TRANS64.A1T0 RZ, [R2+URZ+0x48], RZ ;  /* 0x000048ff02ff19a7 */ /* 0x0001e2000810003f */
[----:B------:R-:W-:-:S04]  /*28f20*/  ISETP.GT.U32.AND P1, PT, R4, 0x2, PT ;  /* 0x000000020400780c */ /* 0x000fc80003f24070 */
[----:B------:R-:W-:Y:S01]  /*28f30*/  ISETP.LT.U32.AND P1, PT, R0, 0x3, P1 ;  /* 0x000000030000780c */ /* 0x000fe20000f21070 */
[----:B0-----:R-:W-:-:S05]  /*28f40*/  IMAD.WIDE.U32 R2, R4, -0x55555555, RZ ;  /* 0xaaaaaaab04027825 */ /* 0x001fca00078e00ff */
[----:B------:R-:W-:Y:S02]  /*28f50*/  SHF.R.U32.HI R5, RZ, 0x1, R3 ;  /* 0x00000001ff057819 */ /* 0x000fe40000011603 */
[----:B------:R-:W-:Y:S02]  /*28f60*/  SEL R3, RZ, 0x1, !P1 ;  /* 0x00000001ff037807 */ /* 0x000fe40004800000 */
[----:B------:R-:W-:Y:S01]  /*28f70*/  PRMT R2, RZ, 0x7610, R2 ;  /* 0x00007610ff027816 */ /* 0x000fe20000000002 */
[----:B------:R-:W-:Y:S01]  /*28f80*/  IMAD R7, R5, -0x3, R4 ;  /* 0xfffffffd05077824 */ /* 0x000fe200078e0204 */
[----:B------:R-:W-:Y:S01]  /*28f90*/  LOP3.LUT R6, R6, R3, RZ, 0x3c, !PT ;  /* 0x0000000306067212 */ /* 0x000fe200078e3cff */
[----:B------:R-:W-:-:S03]  /*28fa0*/  IMAD.MOV.U32 R4, RZ, RZ, -0x1 ;  /* 0xffffffffff047424 */ /* 0x000fc600078e00ff */
[----:B------:R-:W-:Y:S01]  /*28fb0*/  @P3 LOP3.LUT R6, R6, 0x1, R5, 0x78, !PT ;  /* 0x0000000106063812 */ /* 0x000fe200078e7805 */
[----:B------:R-:W-:Y:S01]  /*28fc0*/  IMAD.MOV.U32 R5, RZ, RZ, -0x1 ;  /* 0xffffffffff057424 */ /* 0x000fe200078e00ff */
[----:B---3--:R-:W-:-:S04]  /*28fd0*/  IADD3 R15, P1, R15, UR20, RZ ;  /* 0x000000140f0f7c10 */ /* 0x008fc8000ff3e0ff */
[----:B--2---:R-:W-:Y:S01]  /*28fe0*/  IADD3.X R16, R16, UR16, RZ, P1, !PT ;  /* 0x0000001010107c10 */ /* 0x004fe20008ffe4ff */
[----:B------:R0:W-:Y:S01]  /*28ff0*/  STL [R1+0x454], R15 ;  /* 0x0004540f01007387 */ /* 0x0001e20000100800 */
[----:B------:R-:W-:-:S03]  /*29000*/  ISETP.GE.U32.AND P1, PT, R15, UR6, PT ;  /* 0x000000060f007c0c */ /* 0x000fc6000bf26070 */
[----:B------:R0:W-:Y:S01]  /*29010*/  STL [R1+0x450], R16 ;  /* 0x0004501001007387 */ /* 0x0001e20000100800 */
[----:B------:R-:W-:-:S13]  /*29020*/  ISETP.GE.U32.AND.EX P1, PT, R16, UR7, PT, P1 ;  /* 0x0000000710007c0c */ /* 0x000fda000bf26110 */
[----:B0-----:R-:W-:Y:S05]  /*29030*/  @P1 BRA `(.L_x_562) ;  /* 0x0000000400501947 */ /* 0x001fea0003800000 */
[----:B------:R-:W0:Y:S01]  /*29040*/  S2R R8, SR_CTAID.X ;  /* 0x0000000000087919 */ /* 0x000e220000002500 */
[----:B------:R-:W-:Y:S01]  /*29050*/  ULDC UR5, c[0x0][0x150] ;  /* 0x0000540000057ab9 */ /* 0x000fe20000000800 */
[----:B------:R-:W1:Y:S01]  /*29060*/  LDC R3, c[0x0][0x144] ;  /* 0x00005100ff037b82 */ /* 0x000e620000000800 */
[----:B------:R-:W-:Y:S01]  /*29070*/  ULDC.64 UR6, c[0x0][0x628] ;  /* 0x00018a0000067ab9 */ /* 0x000fe20000000a00 */
[----:B------:R-:W2:Y:S01]  /*29080*/  S2R R5, SR_CTAID.Y ;  /* 0x0000000000057919 */ /* 0x000ea20000002600 */
[----:B------:R-:W-:Y:S01]  /*29090*/  ISETP.NE.U32.AND P1, PT, RZ, UR6, PT ;  /* 0x00000006ff007c0c */ /* 0x000fe2000bf25070 */
[----:B------:R-:W-:-:S03]  /*290a0*/  ULDC UR8, c[0x0][0x630] ;  /* 0x00018c0000087ab9 */ /* 0x000fc60000000800 */
[----:B------:R-:W-:Y:S01]  /*290b0*/  ISETP.NE.AND.EX P1, PT, RZ, UR7, PT, P1 ;  /* 0x00000007ff007c0c */ /* 0x000fe2000bf25310 */
[----:B------:R-:W3:Y:S01]  /*290c0*/  LDC R12, c[0x0][0x148] ;  /* 0x00005200ff0c7b82 */ /* 0x000ee20000000800 */
[----:B0-----:R-:W-:Y:S02]  /*290d0*/  I2FP.F32.U32 R2, R8 ;  /* 0x0000000800027245 */ /* 0x001fe40000201000 */
[----:B--2---:R-:W-:-:S03]  /*290e0*/  I2FP.F32.U32 R4, R5 ;  /* 0x0000000500047245 */ /* 0x004fc60000201000 */
[----:B------:R-:W-:Y:S01]  /*290f0*/  FMUL R2, R2, UR5 ;  /* 0x0000000502027c20 */ /* 0x000fe20008400000 */
[----:B------:R-:W-:Y:S02]  /*29100*/  ULDC UR5, c[0x0][0x154] ;  /* 0x0000550000057ab9 */ /* 0x000fe40000000800 */
[----:B------:R-:W-:-:S03]  /*29110*/  FMUL R10, R4, UR5 ;  /* 0x00000005040a7c20 */ /* 0x000fc60008400000 */
[----:B------:R-:W0:Y:S08]  /*29120*/  F2I.U32.TRUNC.NTZ R2, R2 ;  /* 0x0000000200027305 */ /* 0x000e30000020f000 */
[----:B------:R-:W2:Y:S01]  /*29130*/  F2I.U32.TRUNC.NTZ R10, R10 ;  /* 0x0000000a000a7305 */ /* 0x000ea2000020f000 */
[----:B0-----:R-:W-:Y:S02]  /*29140*/  IMAD.MOV R4, RZ, RZ, -R2 ;  /* 0x000000ffff047224 */ /* 0x001fe400078e0a02 */
[----:B------:R-:W-:-:S02]  /*29150*/  IMAD.MOV.U32 R2, RZ, RZ, R15 ;  /* 0x000000ffff027224 */ /* 0x000fc400078e000f */
[----:B-1----:R-:W-:Y:S02]  /*29160*/  IMAD R8, R3, R4, R8 ;  /* 0x0000000403087224 */ /* 0x002fe400078e0208 */
[----:B--2---:R-:W-:-:S04]  /*29170*/  IMAD.MOV R3, RZ, RZ, -R10 ;  /* 0x000000ffff037224 */ /* 0x004fc800078e0a0a */
[----:B---3--:R-:W-:Y:S02]  /*29180*/  @P4 IMAD R8, R12, R3, R5 ;  /* 0x000000030c084224 */ /* 0x008fe400078e0205 */
[----:B------:R-:W-:Y:S01]  /*29190*/  IMAD.MOV.U32 R3, RZ, RZ, R16 ;  /* 0x000000ffff037224 */ /* 0x000fe200078e0010 */
[----:B------:R-:W-:Y:S06]  /*291a0*/  @!P1 BRA `(.L_x_563) ;  /* 0x0000000000289947 */ /* 0x000fec0003800000 */
[----:B------:R-:W-:Y:S02]  /*291b0*/  ULDC UR5, c[0x0][0x634] ;  /* 0x00018d0000057ab9 */ /* 0x000fe40000000800 */
[----:B------:R-:W-:-:S05]  /*291c0*/  IADD3 R3, P1, R15, UR5, RZ ;  /* 0x000000050f037c10 */ /* 0x000fca000ff3e0ff */
[----:B------:R-:W-:-:S04]  /*291d0*/  IMAD.X R11, RZ, RZ, R16, P1 ;  /* 0x000000ffff0b7224 */ /* 0x000fc800008e0610 */
[----:B------:R-:W-:-:S04]  /*291e0*/  IMAD.WIDE.U32 R4, R11, UR6, RZ ;  /* 0x000000060b047c25 */ /* 0x000fc8000f8e00ff */
[----:B------:R-:W-:-:S04]  /*291f0*/  IMAD.WIDE.U32 R4, P1, R3, UR7, R4 ;  /* 0x0000000703047c25 */ /* 0x000fc8000f820004 */
[----:B------:R-:W-:-:S04]  /*29200*/  IMAD.WIDE.U32 R2, R3, UR6, RZ ;  /* 0x0000000603027c25 */ /* 0x000fc8000f8e00ff */
[----:B------:R-:W-:Y:S01]  /*29210*/  IMAD.MOV.U32 R2, RZ, RZ, R5 ;  /* 0x000000ffff027224 */ /* 0x000fe200078e0005 */
[----:B------:R-:W-:Y:S01]  /*29220*/  IADD3 RZ, P3, R3, R4, RZ ;  /* 0x0000000403ff7210 */ /* 0x000fe20007f7e0ff */
[----:B------:R-:W-:-:S04]  /*29230*/  IMAD.X R3, RZ, RZ, RZ, P1 ;  /* 0x000000ffff037224 */ /* 0x000fc800008e06ff */
[----:B------:R-:W-:-:S08]  /*29240*/  IMAD.WIDE.U32.X R2, R11, UR7, R2, P3 ;  /* 0x000000070b027c25 */ /* 0x000fd000098e0402 */
.L_x_563:
[--C-:B------:R-:W-:Y:S01]  /*29250*/  SHF.R.U64 R10, R2, UR8, R3.reuse ;  /* 0x00000008020a7c19 */ /* 0x100fe20008001203 */
[----:B------:R-:W-:Y:S01]  /*29260*/  ULDC.64 UR6, c[0x0][0x620] ;  /* 0x0001880000067ab9 */ /* 0x000fe20000000a00 */
[----:B------:R-:W-:Y:S01]  /*29270*/  SHF.R.U32.HI R2, RZ, UR8, R3 ;  /* 0x00000008ff027c19 */ /* 0x000fe20008011603 */
[----:B------:R-:W-:Y:S01]  /*29280*/  IMAD.MOV.U32 R3, RZ, RZ, R16 ;  /* 0x000000ffff037224 */ /* 0x000fe200078e0010 */
[----:B------:R-:W-:Y:S01]  /*29290*/  IADD3 R11, P1, RZ, -R10, RZ ;  /* 0x8000000aff0b7210 */ /* 0x000fe20007f3e0ff */
[----:B------:R-:W-:-:S04]  /*292a0*/  ULDC UR5, c[0x0][0x618] ;  /* 0x0001860000057ab9 */ /* 0x000fc80000000800 */
[----:B------:R-:W-:-:S04]  /*292b0*/  IMAD.X R2, RZ, RZ, ~R2, P1 ;  /* 0x000000ffff027224 */ /* 0x000fc800008e0e02 */
[----:B------:R-:W-:-:S04]  /*292c0*/  IMAD R2, R2, UR6, RZ ;  /* 0x0000000602027c24 */ /* 0x000fc8000f8e02ff */
[----:B------:R-:W-:Y:S02]  /*292d0*/  IMAD R5, R11, UR7, R2 ;  /* 0x000000070b057c24 */ /* 0x000fe4000f8e0202 */
[----:B------:R-:W-:-:S04]  /*292e0*/  IMAD.MOV.U32 R2, RZ, RZ, R15 ;  /* 0x000000ffff027224 */ /* 0x000fc800078e000f */
[----:B------:R-:W-:Y:S01]  /*292f0*/  IMAD.WIDE.U32 R2, R11, UR6, R2 ;  /* 0x000000060b027c25 */ /* 0x000fe2000f8e0002 */
[----:B------:R-:W-:Y:S02]  /*29300*/  ULDC.64 UR6, c[0x0][0x640] ;  /* 0x0001900000067ab9 */ /* 0x000fe40000000a00 */
[----:B------:R-:W-:Y:S01]  /*29310*/  ISETP.NE.U32.AND P1, PT, RZ, UR6, PT ;  /* 0x00000006ff007c0c */ /* 0x000fe2000bf25070 */
[----:B------:R-:W-:-:S03]  /*29320*/  IMAD.IADD R3, R3, 0x1, R5 ;  /* 0x0000000103037824 */ /* 0x000fc600078e0205 */
[----:B------:R-:W-:Y:S02]  /*29330*/  ISETP.NE.AND.EX P1, PT, RZ, UR7, PT, P1 ;  /* 0x00000007ff007c0c */ /* 0x000fe4000bf25310 */
[--C-:B------:R-:W-:Y:S02]  /*29340*/  SHF.R.U64 R11, R2, UR5, R3.reuse ;  /* 0x00000005020b7c19 */ /* 0x100fe40008001203 */
[----:B------:R-:W-:Y:S01]  /*29350*/  SHF.R.U32.HI R2, RZ, UR5, R3 ;  /* 0x00000005ff027c19 */ /* 0x000fe20008011603 */
[----:B------:R-:W-:-:S03]  /*29360*/  ULDC UR5, c[0x0][0x608] ;  /* 0x0001820000057ab9 */ /* 0x000fc60000000800 */
[--C-:B------:R-:W-:Y:S02]  /*29370*/  SHF.R.U64 R12, R11, UR5, R2.reuse ;  /* 0x000000050b0c7c19 */ /* 0x100fe40008001202 */
[----:B------:R-:W-:Y:S01]  /*29380*/  SHF.R.U32.HI R3, RZ, UR5, R2 ;  /* 0x00000005ff037c19 */ /* 0x000fe20008011602 */
[----:B------:R-:W-:-:S03]  /*29390*/  ULDC UR5, c[0x0][0x658] ;  /* 0x0001960000057ab9 */ /* 0x000fc60000000800 */
[--C-:B------:R-:W-:Y:S02]  /*293a0*/  SHF.R.U64 R13, R12, UR5, R3.reuse ;  /* 0x000000050c0d7c19 */ /* 0x100fe40008001203 */
[----:B------:R-:W-:-:S03]  /*293b0*/  SHF.R.U32.HI R15, RZ, UR5, R3 ;  /* 0x00000005ff0f7c19 */ /* 0x000fc60008011603 */
[----:B------:R-:W-:Y:S02]  /*293c0*/  IMAD.MOV.U32 R2, RZ, RZ, R13 ;  /* 0x000000ffff027224 */ /* 0x000fe400078e000d */
        /* <DEDUP_REMOVED lines=12> */
.L_x_564:
[----:B------:R-:W-:Y:S01]  /*29490*/  ULDC UR5, c[0x0][0x648] ;  /* 0x0001920000057ab9 */ /* 0x000fe20000000800 */
[----:B------:R-:W-:Y:S02]  /*294a0*/  LOP3.LUT R12, R12, UR17, RZ, 0xc0, !PT ;  /* 0x000000110c0c7c12 */ /* 0x000fe4000f8ec0ff */
[----:B------:R-:W-:Y:S01]  /*294b0*/  SHF.R.U64 R3, R2, UR5, R3 ;  /* 0x0000000502037c19 */ /* 0x000fe20008001203 */
[----:B------:R-:W-:-:S04]  /*294c0*/  ULDC UR5, c[0x0][0x638] ;  /* 0x00018e0000057ab9 */ /* 0x000fc80000000800 */
[----:B------:R-:W-:Y:S02]  /*294d0*/  IMAD.MOV R2, RZ, RZ, -R3 ;  /* 0x000000ffff027224 */ /* 0x000fe400078e0a03 */
[----:B------:R-:W-:Y:S02]  /*294e0*/  IMAD R5, R3, UR18, R12 ;  /* 0x0000001203057c24 */ /* 0x000fe4000f8e020c */
[----:B------:R-:W-:Y:S01]  /*294f0*/  IMAD R13, R2, UR5, R13 ;  /* 0x00000005020d7c24 */ /* 0x000fe2000f8e020d */
[----:B------:R-:W-:Y:S01]  /*29500*/  ULDC UR5, c[0x0][0x610] ;  /* 0x0001840000057ab9 */ /* 0x000fe20000000800 */
[----:B------:R-:W-:Y:S01]  /*29510*/  LOP3.LUT R2, R11, UR4, RZ, 0xc0, !PT ;  /* 0x000000040b027c12 */ /* 0x000fe2000f8ec0ff */
[----:B------:R-:W-:Y:S01]  /*29520*/  IMAD R8, R5, UR5, R8 ;  /* 0x0000000505087c24 */ /* 0x000fe2000f8e0208 */
[----:B------:R-:W-:-:S03]  /*29530*/  ULDC UR5, c[0x0][0x600] ;  /* 0x0001800000057ab9 */ /* 0x000fc60000000800 */
[----:B------:R-:W-:Y:S02]  /*29540*/  IMAD R13, R13, UR5, R2 ;  /* 0x000000050d0d7c24 */ /* 0x000fe4000f8e0202 */
[----:B------:R-:W-:-:S03]  /*29550*/  IMAD.MOV.U32 R2, RZ, RZ, 0x1 ;  /* 0x00000001ff027424 */ /* 0x000fc600078e00ff */
[----:B------:R-:W-:Y:S02]  /*29560*/  SEL R4, R13, R8, !P4 ;  /* 0x000000080d047207 */ /* 0x000fe40006000000 */
[----:B------:R-:W-:-:S07]  /*29570*/  SEL R5, R8, R13, !P4 ;  /* 0x0000000d08057207 */ /* 0x000fce0006000000 */
.L_x_562:
[----:B------:R-:W-:Y:S05]  /*29580*/  BSYNC B1 ;  /* 0x0000000000017941 */ /* 0x000fea0003800000 */
.L_x_561:
[----:B------:R-:W-:-:S13]  /*29590*/  LOP3.LUT P1, RZ, R2, 0xff, RZ, 0xc0, !PT ;  /* 0x000000ff02ff7812 */ /* 0x000fda000782c0ff */
[----:B------:R-:W-:Y:S05]  /*295a0*/  @P1 BRA `(.L_x_565) ;  /* 0xfffffff400401947 */ /* 0x000fea000383ffff */
[----:B------:R-:W-:Y:S05]  /*295b0*/  BSYNC B0 ;  /* 0x0000000000007941 */ /* 0x000fea0003800000 */
.L_x_553:
[----:B------:R-:W-:-:S03]  /*295c0*/  UMOV UR5, 0xffffffff ;  /* 0xffffffff00057882 */ /* 0x000fc60000000000 */
[----:B------:R-:W-:Y:S05]  /*295d0*/  BRA.DIV UR5, `(.L_x_566) ;  /* 0x0000000605047947 */ /* 0x000fea000b800000 */
[----:B------:R-:W-:-:S13]  /*295e0*/  ELECT P0, URZ, PT ;  /* 0x00000000003f782f */ /* 0x000fda0003800000 */
.L_x_579:
[----:B------:R-:W-:Y:S04]  /*295f0*/  BSSY B0, `(.L_x_567) ;  /* 0x0000023000007945 */ /* 0x000fe80003800000 */
[----:B------:R-:W-:Y:S05]  /*29600*/  @!P0 BRA `(.L_x_568) ;  /* 0x0000000000848947 */ /* 0x000fea0003800000 */
[----:B------:R-:W-:-:S04]  /*29610*/  ULOP3.LUT UR5, UR13, 0x2, URZ, 0xfc, !UPT ;  /* 0x000000020d057892 */ /* 0x000fc8000f8efc3f */
[----:B------:R-:W-:-:S06]  /*29620*/  UISETP.NE.AND UP0, UPT, UR5, 0x3, UPT ;  /* 0x000000030500788c */ /* 0x000fcc000bf05270 */
[----:B------:R-:W-:-:S13]  /*29630*/  PLOP3.LUT P0, PT, PT, PT, UP0, 0x80, 0x0 ;  /* 0x000000000000781c */ /* 0x000fda0003f0f008 */
[----:B------:R-:W-:Y:S05]  /*29640*/  @!P0 BRA `(.L_x_569) ;  /* 0x0000000000048947 */ /* 0x000fea0003800000 */
[----:B------:R-:W-:Y:S01]  /*29650*/  BPT.TRAP 0x1 ;  /* 0x000000040000795c */ /* 0x000fe20000300000 */
.L_x_569:
[----:B------:R-:W0:Y:S01]  /*29660*/  S2R R3, SR_CgaCtaId ;  /* 0x0000000000037919 */ /* 0x000e220000008800 */
[----:B------:R-:W-:Y:S02]  /*29670*/  MOV R0, 0x400 ;  /* 0x0000040000007802 */ /* 0x000fe40000000f00 */
[----:B------:R-:W-:Y:S02]  /*29680*/  SHF.L.U32 R2, R6, 0x1f, RZ ;  /* 0x0000001f06027819 */ /* 0x000fe400000006ff */
[----:B0-----:R-:W-:-:S05]  /*29690*/  LEA R0, R3, R0, 0x18 ;  /* 0x0000000003007211 */ /* 0x001fca00078ec0ff */
[----:B------:R-:W-:-:S04]  /*296a0*/  VIADD R0, R0, 0x18 ;  /* 0x0000001800007836 */ /* 0x000fc80000000000 */
[----:B------:R-:W-:-:S04]  /*296b0*/  IMAD R3, R7, 0x8, R0 ;  /* 0x0000000807037824 */ /* 0x000fc800078e0200 */
[----:B------:R-:W0:Y:S02]  /*296c0*/  SYNCS.PHASECHK.TRANS64.TRYWAIT P0, [R3+URZ], R2 ;  /* 0x00000002030075a7 */ /* 0x000e24000800017f */
[----:B0-----:R-:W-:Y:S05]  /*296d0*/  @!P0 BRA `(.L_x_570) ;  /* 0x0000000000e88947 */ /* 0x001fea0003800000 */
.L_x_580:
[----:B------:R-:W-:-:S05]  /*296e0*/  VIADD R7, R7, 0x1 ;  /* 0x0000000107077836 */ /* 0x000fca0000000000 */
[----:B------:R-:W-:-:S04]  /*296f0*/  ISETP.NE.AND P0, PT, R7, 0x3, PT ;  /* 0x000000030700780c */ /* 0x000fc80003f05270 */
[----:B0-----:R-:W-:Y:S02]  /*29700*/  SEL R3, RZ, 0x1, P0 ;  /* 0x00000001ff037807 */ /* 0x001fe40000000000 */
[----:B------:R-:W-:Y:S02]  /*29710*/  SEL R7, R7, RZ, P0 ;  /* 0x000000ff07077207 */ /* 0x000fe40000000000 */
[----:B------:R-:W-:-:S03]  /*29720*/  LOP3.LUT R5, R6, R3, RZ, 0x3c, !PT ;  /* 0x0000000306057212 */ /* 0x000fc600078e3cff */
[----:B------:R-:W-:Y:S01]  /*29730*/  IMAD R3, R7, 0x8, R0 ;  /* 0x0000000807037824 */ /* 0x000fe200078e0200 */
[----:B------:R-:W-:-:S04]  /*29740*/  SHF.L.U32 R2, R5, 0x1f, RZ ;  /* 0x0000001f05027819 */ /* 0x000fc800000006ff */
[----:B------:R-:W0:Y:S02]  /*29750*/  SYNCS.PHASECHK.TRANS64.TRYWAIT P0, [R3+URZ], R2 ;  /* 0x00000002030075a7 */ /* 0x000e24000800017f */
[----:B0-----:R-:W-:Y:S05]  /*29760*/  @!P0 BRA `(.L_x_571) ;  /* 0x0000000000d88947 */ /* 0x001fea0003800000 */
.L_x_581:
[----:B0-----:R-:W-:-:S05]  /*29770*/  VIADD R2, R7, 0x1 ;  /* 0x0000000107027836 */ /* 0x001fca0000000000 */
[----:B------:R-:W-:-:S04]  /*29780*/  ISETP.NE.AND P0, PT, R2, 0x3, PT ;  /* 0x000000030200780c */ /* 0x000fc80003f05270 */
[----:B------:R-:W-:Y:S02]  /*29790*/  SEL R4, RZ, 0x1, P0 ;  /* 0x00000001ff047807 */ /* 0x000fe40000000000 */
[----:B------:R-:W-:Y:S02]  /*297a0*/  SEL R3, R2, RZ, P0 ;  /* 0x000000ff02037207 */ /* 0x000fe40000000000 */
[----:B------:R-:W-:-:S03]  /*297b0*/  LOP3.LUT R4, R5, R4, RZ, 0x3c, !PT ;  /* 0x0000000405047212 */ /* 0x000fc600078e3cff */
[----:B------:R-:W-:Y:S01]  /*297c0*/  IMAD R3, R3, 0x8, R0 ;  /* 0x0000000803037824 */ /* 0x000fe200078e0200 */
[----:B------:R-:W-:-:S07]  /*297d0*/  SHF.L.U32 R0, R4, 0x1f, RZ ;  /* 0x0000001f04007819 */ /* 0x000fce00000006ff */
.L_x_572:
[----:B0-----:R0:W1:Y:S02]  /*297e0*/  SYNCS.PHASECHK.TRANS64.TRYWAIT P0, [R3+URZ], R0 ;  /* 0x00000000030075a7 */ /* 0x001064000800017f */
[----:B-1----:R-:W-:Y:S05]  /*297f0*/  @!P0 NANOSLEEP.SYNCS 0x989680 ;  /* 0x009896800000895d */ /* 0x002fea0003900000 */
[----:B------:R-:W1:Y:S02]  /*29800*/  @!P0 SYNCS.PHASECHK.TRANS64 P0, [R3+URZ], R0 ;  /* 0x00000000030085a7 */ /* 0x000e64000800007f */
[----:B-1----:R-:W-:Y:S05]  /*29810*/  @!P0 BRA `(.L_x_572) ;  /* 0xfffffffc00f08947 */ /* 0x002fea000383ffff */
.L_x_568:
[----:B------:R-:W-:Y:S05]  /*29820*/  BSYNC B0 ;  /* 0x0000000000007941 */ /* 0x000fea0003800000 */
.L_x_567:
[----:B------:R-:W-:Y:S05]  /*29830*/  EXIT ;  /* 0x000000000000794d */ /* 0x000fea0003800000 */
.L_x_17:
[----:B-1----:R-:W-:-:S04]  /*29840*/  IMAD.U32 R3, RZ, RZ, UR6 ;  /* 0x00000006ff037e24 */ /* 0x002fc8000f8e00ff */
[----:B------:R1:W3:Y:S03]  /*29850*/  SYNCS.PHASECHK.TRANS64.TRYWAIT P0, [R3+URZ], R0 ;  /* 0x00000000030075a7 */ /* 0x0002e6000800017f */
[----:B---3--:R-:W-:Y:S05]  /*29860*/  @!P0 NANOSLEEP.SYNCS 0x989680 ;  /* 0x009896800000895d */ /* 0x008fea0003900000 */
[----:B------:R-:W3:Y:S02]  /*29870*/  @!P0 SYNCS.PHASECHK.TRANS64 P0, [R3+URZ], R0 ;  /* 0x00000000030085a7 */ /* 0x000ee4000800007f */
[----:B---3--:R-:W-:Y:S05]  /*29880*/  @!P0 BRA `(.L_x_17) ;  /* 0xfffffffc00ec8947 */ /* 0x008fea000383ffff */
[----:B------:R-:W-:Y:S05]  /*29890*/  BRA `(.L_x_16) ;  /* 0xfffffd9000947947 */ /* 0x000fea000383ffff */
.L_x_23:
[----:B-----5:R1:W-:Y:S02]  /*298a0*/  STL [R1+0x468], R2 ;  /* 0x0004680201007387 */ /* 0x0203e40000100800 */
[----:B-1----:R-:W-:-:S04]  /*298b0*/  IMAD.U32 R2, RZ, RZ, UR16 ;  /* 0x00000010ff027e24 */ /* 0x002fc8000f8e00ff */
[----:B------:R1:W3:Y:S03]  /*298c0*/  SYNCS.PHASECHK.TRANS64.TRYWAIT P0, [R2+URZ], R0 ;  /* 0x00000000020075a7 */ /* 0x0002e6000800017f */
[----:B---3--:R-:W-:Y:S05]  /*298d0*/  @!P0 NANOSLEEP.SYNCS 0x989680 ;  /* 0x009896800000895d */ /* 0x008fea0003900000 */
[----:B------:R1:W3:Y:S02]  /*298e0*/  @!P0 SYNCS.PHASECHK.TRANS64 P0, [R2+URZ], R0 ;  /* 0x00000000020085a7 */ /* 0x0002e4000800007f */
[----:B-1----:R1:W5:Y:S02]  /*298f0*/  LDL.LU R2, [R1+0x468] ;  /* 0x0004680001027983 */ /* 0x0023640000300800 */
[----:B-1-3--:R-:W-:Y:S05]  /*29900*/  @!P0 BRA `(.L_x_23) ;  /* 0xfffffffc00e48947 */ /* 0x00afea000383ffff */
[----:B------:R-:W-:Y:S05]  /*29910*/  BRA `(.L_x_22) ;  /* 0xfffffdf400487947 */ /* 0x000fea000383ffff */
.L_x_554:
[----:B------:R-:W-:Y:S01]  /*29920*/  BSSY B1, `(.L_x_573) ;  /* 0x0000006000017945 */ /* 0x000fe20003800000 */
[----:B------:R-:W-:-:S07]  /*29930*/  IMAD.MOV.U32 R2, RZ, RZ, -0x1 ;  /* 0xffffffffff027424 */ /* 0x000fce00078e00ff */
[----:B------:R-:W-:Y:S05]  /*29940*/  WARPSYNC.COLLECTIVE R2, `(.L_x_574) ;  /* 0x00000000020c7348 */ /* 0x000fea0003c00000 */
[----:B------:R-:W-:Y:S02]  /*29950*/  ELECT P1, UR62, PT ;  /* 0x00000000003e782f */ /* 0x000fe40003820000 */
[----:B------:R-:W-:Y:S01]  /*29960*/  MOV R2, UR62 ;  /* 0x0000003e00027c02 */ /* 0x000fe20008000f00 */
[----:B------:R-:W-:Y:S10]  /*29970*/  ENDCOLLECTIVE ;  /* 0x000000000000791b */ /* 0x000ff40003800000 */
.L_x_574:
[----:B------:R-:W-:Y:S05]  /*29980*/  BSYNC B1 ;  /* 0x0000000000017941 */ /* 0x000fea0003800000 */
.L_x_573:
[----:B------:R-:W-:Y:S05]  /*29990*/  BRA `(.L_x_575) ;  /* 0xfffffff000507947 */ /* 0x000fea000383ffff */
.L_x_557:
[----:B-1----:R1:W2:Y:S02]  /*299a0*/  SYNCS.PHASECHK.TRANS64.TRYWAIT P1, [R16+URZ+0x18], R11 ;  /* 0x0000180b100075a7 */ /* 0x0022a4000802017f */
[----:B--2---:R-:W-:Y:S05]  /*299b0*/  @!P1 NANOSLEEP.SYNCS 0x989680 ;  /* 0x009896800000995d */ /* 0x004fea0003900000 */
[----:B------:R-:W2:Y:S02]  /*299c0*/  @!P1 SYNCS.PHASECHK.TRANS64 P1, [R16+URZ+0x18], R11 ;  /* 0x0000180b100095a7 */ /* 0x000ea4000802007f */
[----:B--2---:R-:W-:Y:S05]  /*299d0*/  @!P1 BRA `(.L_x_557) ;  /* 0xfffffffc00f09947 */ /* 0x004fea000383ffff */
[----:B------:R-:W-:Y:S05]  /*299e0*/  BRA `(.L_x_576) ;  /* 0xfffffff000847947 */ /* 0x000fea000383ffff */
.L_x_566:
[----:B------:R-:W-:Y:S01]  /*299f0*/  BSSY B0, `(.L_x_577) ;  /* 0x0000006000007945 */ /* 0x000fe20003800000 */
[----:B------:R-:W-:-:S07]  /*29a00*/  IMAD.MOV.U32 R2, RZ, RZ, -0x1 ;  /* 0xffffffffff027424 */ /* 0x000fce00078e00ff */
[----:B------:R-:W-:Y:S05]  /*29a10*/  WARPSYNC.COLLECTIVE R2, `(.L_x_578) ;  /* 0x00000000020c7348 */ /* 0x000fea0003c00000 */
[----:B------:R-:W-:Y:S02]  /*29a20*/  ELECT P1, UR62, PT ;  /* 0x00000000003e782f */ /* 0x000fe40003820000 */
[----:B------:R-:W-:Y:S01]  /*29a30*/  MOV R2, UR62 ;  /* 0x0000003e00027c02 */ /* 0x000fe20008000f00 */
[----:B------:R-:W-:Y:S10]  /*29a40*/  ENDCOLLECTIVE ;  /* 0x000000000000791b */ /* 0x000ff40003800000 */
.L_x_578:
[----:B------:R-:W-:Y:S05]  /*29a50*/  BSYNC B0 ;  /* 0x0000000000007941 */ /* 0x000fea0003800000 */
.L_x_577:
[----:B------:R-:W-:Y:S01]  /*29a60*/  PLOP3.LUT P0, PT, P1, PT, PT, 0x80, 0x0 ;  /* 0x000000000000781c */ /* 0x000fe20000f0f070 */
[----:B------:R-:W-:-:S12]  /*29a70*/  BRA `(.L_x_579) ;  /* 0xfffffff800dc7947 */ /* 0x000fd8000383ffff */
.L_x_570:
[----:B0-----:R0:W1:Y:S02]  /*29a80*/  SYNCS.PHASECHK.TRANS64.TRYWAIT P0, [R3+URZ], R2 ;  /* 0x00000002030075a7 */ /* 0x001064000800017f */
[----:B-1----:R-:W-:Y:S05]  /*29a90*/  @!P0 NANOSLEEP.SYNCS 0x989680 ;  /* 0x009896800000895d */ /* 0x002fea0003900000 */
[----:B------:R-:W1:Y:S02]  /*29aa0*/  @!P0 SYNCS.PHASECHK.TRANS64 P0, [R3+URZ], R2 ;  /* 0x00000002030085a7 */ /* 0x000e64000800007f */
[----:B-1----:R-:W-:Y:S05]  /*29ab0*/  @!P0 BRA `(.L_x_570) ;  /* 0xfffffffc00f08947 */ /* 0x002fea000383ffff */
[----:B------:R-:W-:Y:S05]  /*29ac0*/  BRA `(.L_x_580) ;  /* 0xfffffffc00047947 */ /* 0x000fea000383ffff */
.L_x_571:
[----:B0-----:R0:W1:Y:S02]  /*29ad0*/  SYNCS.PHASECHK.TRANS64.TRYWAIT P0, [R3+URZ], R2 ;  /* 0x00000002030075a7 */ /* 0x001064000800017f */
[----:B-1----:R-:W-:Y:S05]  /*29ae0*/  @!P0 NANOSLEEP.SYNCS 0x989680 ;  /* 0x009896800000895d */ /* 0x002fea0003900000 */
[----:B------:R-:W1:Y:S02]  /*29af0*/  @!P0 SYNCS.PHASECHK.TRANS64 P0, [R3+URZ], R2 ;  /* 0x00000002030085a7 */ /* 0x000e64000800007f */
[----:B-1----:R-:W-:Y:S05]  /*29b00*/  @!P0 BRA `(.L_x_571) ;  /* 0xfffffffc00f08947 */ /* 0x002fea000383ffff */
[----:B------:R-:W-:Y:S05]  /*29b10*/  BRA `(.L_x_581) ;  /* 0xfffffffc00147947 */ /* 0x000fea000383ffff */
.L_x_582:
[----:B------:R-:W-:-:S00]  /*29b20*/  BRA `(.L_x_582) ;  /* 0xfffffffc00fc7947 */ /* 0x000fc0000383ffff */
[----:B------:R-:W-:-:S00]  /*29b30*/  NOP ;  /* 0x0000000000007918 */ /* 0x000fc00000000000 */
        /* <DEDUP_REMOVED lines=12> */
.L_x_583:


//--------------------- .nv.shared._ZN7cutlass13device_kernelINS_4gemm6kernel13GemmUniversalIN4cute5tupleIJiiiiEEENS1_10collective13CollectiveMmaINS1_37MainloopSm90TmaGmmaWarpSpecializedFP8ILi3ENS5_IJNS4_1CILi1EEESB_SB_EEENS1_35KernelTmaWarpSpecializedCooperativeEEENS5_IJNSA_ILi256EEESF_NSA_ILi128EEEEEENS_12float_e5m2_tENS5_IJlSB_lEEESI_SJ_NS4_8TiledMMAINS4_8MMA_AtomIJNS4_4SM904GMMA31MMA_64x256x32_F32E5M2E5M2_SS_TNILNSN_7ScaleInE1ELSP_1EEEEEENS4_6LayoutINS5_IJNSA_ILi2EEESB_SB_EEENS5_IJSB_NSA_ILi0EEESV_EEEEENS5_IJNS4_10UnderscoreESY_SY_EEEEENS4_13SM90_TMA_LOADENS4_14ComposedLayoutINS4_7SwizzleILi3ELi4ELi3EEENS4_18smem_ptr_flag_bitsILi8EEENSS_INS5_IJNSA_ILi8EEESG_EEENS5_IJSG_SB_EEEEEEEvNS4_8identityES11_S1B_vS1C_EENS_8epilogue10collective6detail29Sm90TmaWarpSpecializedAdapterINS1F_15DefaultEpilogueISI_SJ_SJ_NS1E_6thread17LinearCombinationISI_Li1EffLNS1J_9ScaleType4KindE0ELNS_15FloatRoundStyleE2ESI_EENS1_15EpilogueDefaultEEEEEvvEEEEvNT_6ParamsE --------------------------
	.section	.nv.shared._ZN7cutlass13device_kernelINS_4gemm6kernel13GemmUniversalIN4cute5tupleIJiiiiEEENS1_10collective13CollectiveMmaINS1_37MainloopSm90TmaGmmaWarpSpecializedFP8ILi3ENS5_IJNS4_1CILi1EEESB_SB_EEENS1_35KernelTmaWarpSpecializedCooperativeEEENS5_IJNSA_ILi256EEESF_NSA_ILi128EEEEEENS_12float_e5m2_tENS5_IJlSB_lEEESI_SJ_NS4_8TiledMMAINS4_8MMA_AtomIJNS4_4SM904GMMA31MMA_64x256x32_F32E5M2E5M2_SS_TNILNSN_7ScaleInE1ELSP_1EEEEEENS4_6LayoutINS5_IJNSA_ILi2EEESB_SB_EEENS5_IJSB_NSA_ILi0EEESV_EEEEENS5_IJNS4_10UnderscoreESY_SY_EEEEENS4_13SM90_TMA_LOADENS4_14ComposedLayoutINS4_7SwizzleILi3ELi4ELi3EEENS4_18smem_ptr_flag_bitsILi8EEENSS_INS5_IJNSA_ILi8EEESG_EEENS5_IJSG_SB_EEEEEEEvNS4_8identityES11_S1B_vS1C_EENS_8epilogue10collective6detail29Sm90TmaWarpSpecializedAdapterINS1F_15DefaultEpilogueISI_SJ_SJ_NS1E_6thread17LinearCombinationISI_Li1EffLNS1J_9ScaleType4KindE0ELNS_15FloatRoundStyleE2ESI_EENS1_15EpilogueDefaultEEEEEvvEEEEvNT_6ParamsE,"aw",@nobits
	.sectionflags	@""
	.align	16
	.zero		1024


//--------------------- .nv.shared.reserved.0     --------------------------
	.section	.nv.shared.reserved.0,"aw",@nobits
	.weak		__nv_reservedSMEM_offset_0_alias
	.size		__nv_reservedSMEM_offset_0_alias, 0, 0
	.other		__nv_reservedSMEM_offset_0_alias,@"STO_CUDA_RESERVED_SHARED STV_DEFAULT"
__nv_reservedSMEM_offset_0_alias:
	.zero		0


//--------------------- .nv.global                --------------------------
	.section	.nv.global,"aw",@nobits
.nv.global:
	.type		_ZN40_INTERNAL_45284090_4_k_cu_94f69384_285574cute1_E,@object
	.size		_ZN40_INTERNAL_45284090_4_k_cu_94f69384_285574cute1_E,(_ZN40_INTERNAL_45284090_4_k_cu_94f69384_285574cuda3std3__45__cpo6cbeginE - _ZN40_INTERNAL_45284090_4_k_cu_94f69384_285574cute1_E)
_ZN40_INTERNAL_45284090_4_k_cu_94f69384_285574cute1_E:
	.zero		1
	.type		_ZN40_INTERNAL_45284090_4_k_cu_94f69384_285574cuda3std3__45__cpo6cbeginE,@object
	.size		_ZN40_INTERNAL_45284090_4_k_cu_94f69384_285574cuda3std3__45__cpo6cbeginE,(_ZN40_INTERNAL_45284090_4_k_cu_94f69384_285574cuda3std3__48in_placeE - _ZN40_INTERNAL_45284090_4_k_cu_94f69384_285574cuda3std3__45__cpo6cbeginE)
_ZN40_INTERNAL_45284090_4_k_cu_94f69384_285574cuda3std3__45__cpo6cbeginE:
	.zero		1
	.type		_ZN40_INTERNAL_45284090_4_k_cu_94f69384_285574cuda3std3__48in_placeE,@object
	.size		_ZN40_INTERNAL_45284090_4_k_cu_94f69384_285574cuda3std3__48in_placeE,(_ZN40_INTERNAL_45284090_4_k_cu_94f69384_285574cuda3std6ranges3__45__cpo9iter_moveE - _ZN40_INTERNAL_45284090_4_k_cu_94f69384_285574cuda3std3__48in_placeE)
_ZN40_INTERNAL_45284090_4_k_cu_94f69384_285574cuda3std3__48in_placeE:
	.zero		1
	.type		_ZN40_INTERNAL_45284090_4_k_cu_94f69384_285574cuda3std6ranges3__45__cpo9iter_moveE,@object
	.size		_ZN40_INTERNAL_45284090_4_k_cu_94f69384_285574cuda3std6ranges3__45__cpo9iter_moveE,(_ZN40_INTERNAL_45284090_4_k_cu_94f69384_285574cuda3std3__45__cpo5beginE - _ZN40_INTERNAL_45284090_4_k_cu_94f69384_285574cuda3std6ranges3__45__cpo9iter_moveE)
_ZN40_INTERNAL_45284090_4_k_cu_94f69384_285574cuda3std6ranges3__45__cpo9iter_moveE:
	.zero		1
	.type		_ZN40_INTERNAL_45284090_4_k_cu_94f69384_285574cuda3std3__45__cpo5beginE,@object
	.size		_ZN40_INTERNAL_45284090_4_k_cu_94f69384_285574cuda3std3__45__cpo5beginE,(_ZN40_INTERNAL_45284090_4_k_cu_94f69384_285574cuda3std3__442_GLOBAL__N__45284090_4_k_cu_94f69384_285576ignoreE - _ZN40_INTERNAL_45284090_4_k_cu_94f69384_285574cuda3std3__45__cpo5beginE)
_ZN40_INTERNAL_45284090_4_k_cu_94f69384_285574cuda3std3__45__cpo5beginE:
	.zero		1
	.type		_ZN40_INTERNAL_45284090_4_k_cu_94f69384_285574cuda3std3__442_GLOBAL__N__45284090_4_k_cu_94f69384_285576ignoreE,@object
	.size		_ZN40_INTERNAL_45284090_4_k_cu_94f69384_285574cuda3std3__442_GLOBAL__N__45284090_4_k_cu_94f69384_285576ignoreE,(_ZN40_INTERNAL_45284090_4_k_cu_94f69384_285574cute7productE - _ZN40_INTERNAL_45284090_4_k_cu_94f69384_285574cuda3std3__442_GLOBAL__N__45284090_4_k_cu_94f69384_285576ignoreE)
_ZN40_INTERNAL_45284090_4_k_cu_94f69384_285574cuda3std3__442_GLOBAL__N__45284090_4_k_cu_94f69384_285576ignoreE:
	.zero		1
	.type		_ZN40_INTERNAL_45284090_4_k_cu_94f69384_285574cute7productE,@object
	.size		_ZN40_INTERNAL_45284090_4_k_cu_94f69384_285574cute7productE,(_ZN40_INTERNAL_45284090_4_k_cu_94f69384_285574cuda3std3__45__cpo3endE - _ZN40_INTERNAL_45284090_4_k_cu_94f69384_285574cute7productE)
_ZN40_INTERNAL_45284090_4_k_cu_94f69384_285574cute7productE:
	.zero		1
	.type		_ZN40_INTERNAL_45284090_4_k_cu_94f69384_285574cuda3std3__45__cpo3endE,@object
	.size		_ZN40_INTERNAL_45284090_4_k_cu_94f69384_285574cuda3std3__45__cpo3endE,(_ZN40_INTERNAL_45284090_4_k_cu_94f69384_285574cuda3std3__419piecewise_constructE - _ZN40_INTERNAL_45284090_4_k_cu_94f69384_285574cuda3std3__45__cpo3endE)
_ZN40_INTERNAL_45284090_4_k_cu_94f69384_285574cuda3std3__45__cpo3endE:
	.zero		1
	.type		_ZN40_INTERNAL_45284090_4_k_cu_94f69384_285574cuda3std3__419piecewise_constructE,@object
	.size		_ZN40_INTERNAL_45284090_4_k_cu_94f69384_285574cuda3std3__419piecewise_constructE,(_ZN40_INTERNAL_45284090_4_k_cu_94f69384_285574cuda3std3__45__cpo4cendE - _ZN40_INTERNAL_45284090_4_k_cu_94f69384_285574cuda3std3__419piecewise_constructE)
_ZN40_INTERNAL_45284090_4_k_cu_94f69384_285574cuda3std3__419piecewise_constructE:
	.zero		1
	.type		_ZN40_INTERNAL_45284090_4_k_cu_94f69384_285574cuda3std3__45__cpo4cendE,@object
	.size		_ZN40_INTERNAL_45284090_4_k_cu_94f69384_285574cuda3std3__45__cpo4cendE,(_ZN40_INTERNAL_45284090_4_k_cu_94f69384_285574cuda3std6ranges3__45__cpo4swapE - _ZN40_INTERNAL_45284090_4_k_cu_94f69384_285574cuda3std3__45__cpo4cendE)
_ZN40_INTERNAL_45284090_4_k_cu_94f69384_285574cuda3std3__45__cpo4cendE:
	.zero		1
	.type		_ZN40_INTERNAL_45284090_4_k_cu_94f69384_285574cuda3std6ranges3__45__cpo4swapE,@object
	.size		_ZN40_INTERNAL_45284090_4_k_cu_94f69384_285574cuda3std6ranges3__45__cpo4swapE,(.L_7 - _ZN40_INTERNAL_45284090_4_k_cu_94f69384_285574cuda3std6ranges3__45__cpo4swapE)
_ZN40_INTERNAL_45284090_4_k_cu_94f69384_285574cuda3std6ranges3__45__cpo4swapE:
	.zero		1
.L_7:


//--------------------- .nv.constant0._ZN7cutlass13device_kernelINS_4gemm6kernel13GemmUniversalIN4cute5tupleIJiiiiEEENS1_10collective13CollectiveMmaINS1_37MainloopSm90TmaGmmaWarpSpecializedFP8ILi3ENS5_IJNS4_1CILi1EEESB_SB_EEENS1_35KernelTmaWarpSpecializedCooperativeEEENS5_IJNSA_ILi256EEESF_NSA_ILi128EEEEEENS_12float_e5m2_tENS5_IJlSB_lEEESI_SJ_NS4_8TiledMMAINS4_8MMA_AtomIJNS4_4SM904GMMA31MMA_64x256x32_F32E5M2E5M2_SS_TNILNSN_7ScaleInE1ELSP_1EEEEEENS4_6LayoutINS5_IJNSA_ILi2EEESB_SB_EEENS5_IJSB_NSA_ILi0EEESV_EEEEENS5_IJNS4_10UnderscoreESY_SY_EEEEENS4_13SM90_TMA_LOADENS4_14ComposedLayoutINS4_7SwizzleILi3ELi4ELi3EEENS4_18smem_ptr_flag_bitsILi8EEENSS_INS5_IJNSA_ILi8EEESG_EEENS5_IJSG_SB_EEEEEEEvNS4_8identityES11_S1B_vS1C_EENS_8epilogue10collective6detail29Sm90TmaWarpSpecializedAdapterINS1F_15DefaultEpilogueISI_SJ_SJ_NS1E_6thread17LinearCombinationISI_Li1EffLNS1J_9ScaleType4KindE0ELNS_15FloatRoundStyleE2ESI_EENS1_15EpilogueDefaultEEEEEvvEEEEvNT_6ParamsE --------------------------
	.section	.nv.constant0._ZN7cutlass13device_kernelINS_4gemm6kernel13GemmUniversalIN4cute5tupleIJiiiiEEENS1_10collective13CollectiveMmaINS1_37MainloopSm90TmaGmmaWarpSpecializedFP8ILi3ENS5_IJNS4_1CILi1EEESB_SB_EEENS1_35KernelTmaWarpSpecializedCooperativeEEENS5_IJNSA_ILi256EEESF_NSA_ILi128EEEEEENS_12float_e5m2_tENS5_IJlSB_lEEESI_SJ_NS4_8TiledMMAINS4_8MMA_AtomIJNS4_4SM904GMMA31MMA_64x256x32_F32E5M2E5M2_SS_TNILNSN_7ScaleInE1ELSP_1EEEEEENS4_6LayoutINS5_IJNSA_ILi2EEESB_SB_EEENS5_IJSB_NSA_ILi0EEESV_EEEEENS5_IJNS4_10UnderscoreESY_SY_EEEEENS4_13SM90_TMA_LOADENS4_14ComposedLayoutINS4_7SwizzleILi3ELi4ELi3EEENS4_18smem_ptr_flag_bitsILi8EEENSS_INS5_IJNSA_ILi8EEESG_EEENS5_IJSG_SB_EEEEEEEvNS4_8identityES11_S1B_vS1C_EENS_8epilogue10collective6detail29Sm90TmaWarpSpecializedAdapterINS1F_15DefaultEpilogueISI_SJ_SJ_NS1E_6thread17LinearCombinationISI_Li1EffLNS1J_9ScaleType4KindE0ELNS_15FloatRoundStyleE2ESI_EENS1_15EpilogueDefaultEEEEEvvEEEEvNT_6ParamsE,"a",@progbits
	.sectionflags	@""
	.align	4
.nv.constant0._ZN7cutlass13device_kernelINS_4gemm6kernel13GemmUniversalIN4cute5tupleIJiiiiEEENS1_10collective13CollectiveMmaINS1_37MainloopSm90TmaGmmaWarpSpecializedFP8ILi3ENS5_IJNS4_1CILi1EEESB_SB_EEENS1_35KernelTmaWarpSpecializedCooperativeEEENS5_IJNSA_ILi256EEESF_NSA_ILi128EEEEEENS_12float_e5m2_tENS5_IJlSB_lEEESI_SJ_NS4_8TiledMMAINS4_8MMA_AtomIJNS4_4SM904GMMA31MMA_64x256x32_F32E5M2E5M2_SS_TNILNSN_7ScaleInE1ELSP_1EEEEEENS4_6LayoutINS5_IJNSA_ILi2EEESB_SB_EEENS5_IJSB_NSA_ILi0EEESV_EEEEENS5_IJNS4_10UnderscoreESY_SY_EEEEENS4_13SM90_TMA_LOADENS4_14ComposedLayoutINS4_7SwizzleILi3ELi4ELi3EEENS4_18smem_ptr_flag_bitsILi8EEENSS_INS5_IJNSA_ILi8EEESG_EEENS5_IJSG_SB_EEEEEEEvNS4_8identityES11_S1B_vS1C_EENS_8epilogue10collective6detail29Sm90TmaWarpSpecializedAdapterINS1F_15DefaultEpilogueISI_SJ_SJ_NS1E_6thread17LinearCombinationISI_Li1EffLNS1J_9ScaleType4KindE0ELNS_15FloatRoundStyleE2ESI_EENS1_15EpilogueDefaultEEEEEvvEEEEvNT_6ParamsE:
	.zero		1664


//--------------------- SYMBOLS --------------------------

	.type		.nv.reservedSmem.offset0,@object
	.size		.nv.reservedSmem.offset0,0x4
